//
// Generated by NVIDIA NVVM Compiler
//
// Compiler Build ID: CL-36424714
// Cuda compilation tools, release 13.0, V13.0.88
// Based on NVVM 20.0.0
//

.version 9.0
.target sm_100
.address_size 64

	// .globl	_Z23nppiLn_8u_C1RSfs_kernelPKhiPhiiii

.visible .entry _Z23nppiLn_8u_C1RSfs_kernelPKhiPhiiii(
	.param .u64 .ptr .align 1 _Z23nppiLn_8u_C1RSfs_kernelPKhiPhiiii_param_0,
	.param .u32 _Z23nppiLn_8u_C1RSfs_kernelPKhiPhiiii_param_1,
	.param .u64 .ptr .align 1 _Z23nppiLn_8u_C1RSfs_kernelPKhiPhiiii_param_2,
	.param .u32 _Z23nppiLn_8u_C1RSfs_kernelPKhiPhiiii_param_3,
	.param .u32 _Z23nppiLn_8u_C1RSfs_kernelPKhiPhiiii_param_4,
	.param .u32 _Z23nppiLn_8u_C1RSfs_kernelPKhiPhiiii_param_5,
	.param .u32 _Z23nppiLn_8u_C1RSfs_kernelPKhiPhiiii_param_6
)
{
	.reg .pred 	%p<23>;
	.reg .b16 	%rs<4>;
	.reg .b32 	%r<41>;
	.reg .b32 	%f<21>;
	.reg .b64 	%rd<12>;

	ld.param.u64 	%rd2, [_Z23nppiLn_8u_C1RSfs_kernelPKhiPhiiii_param_0];
	ld.param.u32 	%r9, [_Z23nppiLn_8u_C1RSfs_kernelPKhiPhiiii_param_1];
	ld.param.u64 	%rd3, [_Z23nppiLn_8u_C1RSfs_kernelPKhiPhiiii_param_2];
	ld.param.u32 	%r10, [_Z23nppiLn_8u_C1RSfs_kernelPKhiPhiiii_param_3];
	ld.param.u32 	%r12, [_Z23nppiLn_8u_C1RSfs_kernelPKhiPhiiii_param_4];
	ld.param.u32 	%r13, [_Z23nppiLn_8u_C1RSfs_kernelPKhiPhiiii_param_5];
	ld.param.u32 	%r11, [_Z23nppiLn_8u_C1RSfs_kernelPKhiPhiiii_param_6];
	mov.u32 	%r15, %ctaid.x;
	mov.u32 	%r16, %ntid.x;
	mov.u32 	%r17, %tid.x;
	mad.lo.s32 	%r1, %r15, %r16, %r17;
	mov.u32 	%r18, %ctaid.y;
	mov.u32 	%r19, %ntid.y;
	mov.u32 	%r20, %tid.y;
	mad.lo.s32 	%r21, %r18, %r19, %r20;
	setp.ge.s32 	%p1, %r1, %r12;
	setp.ge.s32 	%p2, %r21, %r13;
	or.pred  	%p3, %p1, %p2;
	@%p3 bra 	$L__BB0_20;
	cvta.to.global.u64 	%rd4, %rd2;
	cvta.to.global.u64 	%rd5, %rd3;
	mul.lo.s32 	%r22, %r9, %r21;
	cvt.s64.s32 	%rd6, %r22;
	cvt.s64.s32 	%rd7, %r1;
	add.s64 	%rd8, %rd6, %rd7;
	add.s64 	%rd9, %rd4, %rd8;
	mul.lo.s32 	%r23, %r10, %r21;
	cvt.s64.s32 	%rd10, %r23;
	add.s64 	%rd11, %rd10, %rd7;
	add.s64 	%rd1, %rd5, %rd11;
	ld.global.u8 	%rs1, [%rd9];
	setp.ne.s16 	%p4, %rs1, 0;
	@%p4 bra 	$L__BB0_3;
	mov.b16 	%rs3, 0;
	st.global.u8 	[%rd1], %rs3;
	bra.uni 	$L__BB0_20;
$L__BB0_3:
	setp.gt.s32 	%p5, %r11, 1;
	@%p5 bra 	$L__BB0_7;
	setp.eq.s32 	%p8, %r11, 0;
	@%p8 bra 	$L__BB0_10;
	setp.eq.s32 	%p9, %r11, 1;
	@%p9 bra 	$L__BB0_16;
$L__BB0_6:
	cvt.rn.f32.u16 	%f1, %rs1;
	mov.b32 	%r32, %f1;
	add.s32 	%r33, %r32, -1059760811;
	and.b32  	%r34, %r33, -8388608;
	sub.s32 	%r35, %r32, %r34;
	mov.b32 	%f2, %r35;
	cvt.rn.f32.s32 	%f3, %r34;
	fma.rn.f32 	%f4, %f3, 0f34000000, 0f00000000;
	add.f32 	%f5, %f2, 0fBF800000;
	fma.rn.f32 	%f6, %f5, 0fBE055027, 0f3E1039F6;
	fma.rn.f32 	%f7, %f6, %f5, 0fBDF8CDCC;
	fma.rn.f32 	%f8, %f7, %f5, 0f3E0F2955;
	fma.rn.f32 	%f9, %f8, %f5, 0fBE2AD8B9;
	fma.rn.f32 	%f10, %f9, %f5, 0f3E4CED0B;
	fma.rn.f32 	%f11, %f10, %f5, 0fBE7FFF22;
	fma.rn.f32 	%f12, %f11, %f5, 0f3EAAAA78;
	fma.rn.f32 	%f13, %f12, %f5, 0fBF000000;
	mul.f32 	%f14, %f5, %f13;
	fma.rn.f32 	%f15, %f14, %f5, %f5;
	fma.rn.f32 	%f16, %f4, 0f3F317218, %f15;
	setp.gt.u32 	%p22, %r32, 2139095039;
	fma.rn.f32 	%f17, %f1, 0f7F800000, 0f7F800000;
	selp.f32 	%f18, %f17, %f16, %p22;
	mov.b32 	%r36, 1;
	shl.b32 	%r37, %r36, %r11;
	cvt.rn.f32.s32 	%f19, %r37;
	fma.rn.f32 	%f20, %f18, %f19, 0f3F000000;
	cvt.rzi.s32.f32 	%r40, %f20;
	bra.uni 	$L__BB0_19;
$L__BB0_7:
	setp.eq.s32 	%p6, %r11, 2;
	@%p6 bra 	$L__BB0_18;
	setp.eq.s32 	%p7, %r11, 3;
	@%p7 bra 	$L__BB0_9;
	bra.uni 	$L__BB0_6;
$L__BB0_9:
	setp.gt.u16 	%p10, %rs1, 54;
	selp.u32 	%r40, 1, 0, %p10;
	bra.uni 	$L__BB0_19;
$L__BB0_10:
	mov.b32 	%r40, 0;
	setp.eq.s16 	%p16, %rs1, 1;
	@%p16 bra 	$L__BB0_19;
	setp.eq.s16 	%p17, %rs1, 2;
	@%p17 bra 	$L__BB0_15;
	setp.lt.u16 	%p18, %rs1, 8;
	mov.b32 	%r40, 1;
	@%p18 bra 	$L__BB0_19;
	setp.lt.u16 	%p19, %rs1, 21;
	mov.b32 	%r40, 2;
	@%p19 bra 	$L__BB0_19;
	setp.lt.u16 	%p20, %rs1, 55;
	setp.lt.u16 	%p21, %rs1, 149;
	selp.b32 	%r31, 4, 5, %p21;
	selp.b32 	%r40, 3, %r31, %p20;
	bra.uni 	$L__BB0_19;
$L__BB0_15:
	mov.b32 	%r40, 1;
	bra.uni 	$L__BB0_19;
$L__BB0_16:
	setp.lt.u16 	%p13, %rs1, 3;
	mov.b32 	%r40, 0;
	@%p13 bra 	$L__BB0_19;
	setp.lt.u16 	%p14, %rs1, 21;
	setp.lt.u16 	%p15, %rs1, 149;
	selp.b32 	%r26, 2, 3, %p15;
	selp.b32 	%r40, 1, %r26, %p14;
	bra.uni 	$L__BB0_19;
$L__BB0_18:
	setp.lt.u16 	%p11, %rs1, 8;
	setp.lt.u16 	%p12, %rs1, 149;
	selp.b32 	%r24, 1, 2, %p12;
	selp.b32 	%r40, 0, %r24, %p11;
$L__BB0_19:
	min.s32 	%r38, %r40, 255;
	max.s32 	%r39, %r38, 0;
	st.global.u8 	[%rd1], %r39;
$L__BB0_20:
	ret;

}
	// .globl	_Z24nppiLn_16u_C1RSfs_kernelPKtiPtiiii
.visible .entry _Z24nppiLn_16u_C1RSfs_kernelPKtiPtiiii(
	.param .u64 .ptr .align 1 _Z24nppiLn_16u_C1RSfs_kernelPKtiPtiiii_param_0,
	.param .u32 _Z24nppiLn_16u_C1RSfs_kernelPKtiPtiiii_param_1,
	.param .u64 .ptr .align 1 _Z24nppiLn_16u_C1RSfs_kernelPKtiPtiiii_param_2,
	.param .u32 _Z24nppiLn_16u_C1RSfs_kernelPKtiPtiiii_param_3,
	.param .u32 _Z24nppiLn_16u_C1RSfs_kernelPKtiPtiiii_param_4,
	.param .u32 _Z24nppiLn_16u_C1RSfs_kernelPKtiPtiiii_param_5,
	.param .u32 _Z24nppiLn_16u_C1RSfs_kernelPKtiPtiiii_param_6
)
{
	.reg .pred 	%p<6>;
	.reg .b16 	%rs<3>;
	.reg .b32 	%r<27>;
	.reg .b32 	%f<21>;
	.reg .b64 	%rd<12>;

	ld.param.u64 	%rd2, [_Z24nppiLn_16u_C1RSfs_kernelPKtiPtiiii_param_0];
	ld.param.u32 	%r3, [_Z24nppiLn_16u_C1RSfs_kernelPKtiPtiiii_param_1];
	ld.param.u64 	%rd3, [_Z24nppiLn_16u_C1RSfs_kernelPKtiPtiiii_param_2];
	ld.param.u32 	%r4, [_Z24nppiLn_16u_C1RSfs_kernelPKtiPtiiii_param_3];
	ld.param.u32 	%r6, [_Z24nppiLn_16u_C1RSfs_kernelPKtiPtiiii_param_4];
	ld.param.u32 	%r7, [_Z24nppiLn_16u_C1RSfs_kernelPKtiPtiiii_param_5];
	ld.param.u32 	%r5, [_Z24nppiLn_16u_C1RSfs_kernelPKtiPtiiii_param_6];
	mov.u32 	%r9, %ctaid.x;
	mov.u32 	%r10, %ntid.x;
	mov.u32 	%r11, %tid.x;
	mad.lo.s32 	%r1, %r9, %r10, %r11;
	mov.u32 	%r12, %ctaid.y;
	mov.u32 	%r13, %ntid.y;
	mov.u32 	%r14, %tid.y;
	mad.lo.s32 	%r15, %r12, %r13, %r14;
	setp.ge.s32 	%p1, %r1, %r6;
	setp.ge.s32 	%p2, %r15, %r7;
	or.pred  	%p3, %p1, %p2;
	@%p3 bra 	$L__BB1_4;
	cvta.to.global.u64 	%rd4, %rd2;
	cvta.to.global.u64 	%rd5, %rd3;
	mul.lo.s32 	%r16, %r3, %r15;
	cvt.s64.s32 	%rd6, %r16;
	add.s64 	%rd7, %rd4, %rd6;
	mul.wide.s32 	%rd8, %r1, 2;
	add.s64 	%rd9, %rd7, %rd8;
	mul.lo.s32 	%r17, %r4, %r15;
	cvt.s64.s32 	%rd10, %r17;
	add.s64 	%rd11, %rd5, %rd10;
	add.s64 	%rd1, %rd11, %rd8;
	ld.global.u16 	%rs1, [%rd9];
	setp.ne.s16 	%p4, %rs1, 0;
	@%p4 bra 	$L__BB1_3;
	mov.b16 	%rs2, 0;
	st.global.u16 	[%rd1], %rs2;
	bra.uni 	$L__BB1_4;
$L__BB1_3:
	cvt.rn.f32.u16 	%f1, %rs1;
	mov.b32 	%r18, %f1;
	add.s32 	%r19, %r18, -1059760811;
	and.b32  	%r20, %r19, -8388608;
	sub.s32 	%r21, %r18, %r20;
	mov.b32 	%f2, %r21;
	cvt.rn.f32.s32 	%f3, %r20;
	fma.rn.f32 	%f4, %f3, 0f34000000, 0f00000000;
	add.f32 	%f5, %f2, 0fBF800000;
	fma.rn.f32 	%f6, %f5, 0fBE055027, 0f3E1039F6;
	fma.rn.f32 	%f7, %f6, %f5, 0fBDF8CDCC;
	fma.rn.f32 	%f8, %f7, %f5, 0f3E0F2955;
	fma.rn.f32 	%f9, %f8, %f5, 0fBE2AD8B9;
	fma.rn.f32 	%f10, %f9, %f5, 0f3E4CED0B;
	fma.rn.f32 	%f11, %f10, %f5, 0fBE7FFF22;
	fma.rn.f32 	%f12, %f11, %f5, 0f3EAAAA78;
	fma.rn.f32 	%f13, %f12, %f5, 0fBF000000;
	mul.f32 	%f14, %f5, %f13;
	fma.rn.f32 	%f15, %f14, %f5, %f5;
	fma.rn.f32 	%f16, %f4, 0f3F317218, %f15;
	setp.gt.u32 	%p5, %r18, 2139095039;
	fma.rn.f32 	%f17, %f1, 0f7F800000, 0f7F800000;
	selp.f32 	%f18, %f17, %f16, %p5;
	mov.b32 	%r22, 1;
	shl.b32 	%r23, %r22, %r5;
	cvt.rn.f32.s32 	%f19, %r23;
	fma.rn.f32 	%f20, %f18, %f19, 0f3F000000;
	cvt.rzi.s32.f32 	%r24, %f20;
	min.s32 	%r25, %r24, 65535;
	max.s32 	%r26, %r25, 0;
	st.global.u16 	[%rd1], %r26;
$L__BB1_4:
	ret;

}
	// .globl	_Z24nppiLn_16s_C1RSfs_kernelPKsiPsiiii
.visible .entry _Z24nppiLn_16s_C1RSfs_kernelPKsiPsiiii(
	.param .u64 .ptr .align 1 _Z24nppiLn_16s_C1RSfs_kernelPKsiPsiiii_param_0,
	.param .u32 _Z24nppiLn_16s_C1RSfs_kernelPKsiPsiiii_param_1,
	.param .u64 .ptr .align 1 _Z24nppiLn_16s_C1RSfs_kernelPKsiPsiiii_param_2,
	.param .u32 _Z24nppiLn_16s_C1RSfs_kernelPKsiPsiiii_param_3,
	.param .u32 _Z24nppiLn_16s_C1RSfs_kernelPKsiPsiiii_param_4,
	.param .u32 _Z24nppiLn_16s_C1RSfs_kernelPKsiPsiiii_param_5,
	.param .u32 _Z24nppiLn_16s_C1RSfs_kernelPKsiPsiiii_param_6
)
{
	.reg .pred 	%p<6>;
	.reg .b16 	%rs<3>;
	.reg .b32 	%r<27>;
	.reg .b32 	%f<21>;
	.reg .b64 	%rd<12>;

	ld.param.u64 	%rd2, [_Z24nppiLn_16s_C1RSfs_kernelPKsiPsiiii_param_0];
	ld.param.u32 	%r3, [_Z24nppiLn_16s_C1RSfs_kernelPKsiPsiiii_param_1];
	ld.param.u64 	%rd3, [_Z24nppiLn_16s_C1RSfs_kernelPKsiPsiiii_param_2];
	ld.param.u32 	%r4, [_Z24nppiLn_16s_C1RSfs_kernelPKsiPsiiii_param_3];
	ld.param.u32 	%r6, [_Z24nppiLn_16s_C1RSfs_kernelPKsiPsiiii_param_4];
	ld.param.u32 	%r7, [_Z24nppiLn_16s_C1RSfs_kernelPKsiPsiiii_param_5];
	ld.param.u32 	%r5, [_Z24nppiLn_16s_C1RSfs_kernelPKsiPsiiii_param_6];
	mov.u32 	%r9, %ctaid.x;
	mov.u32 	%r10, %ntid.x;
	mov.u32 	%r11, %tid.x;
	mad.lo.s32 	%r1, %r9, %r10, %r11;
	mov.u32 	%r12, %ctaid.y;
	mov.u32 	%r13, %ntid.y;
	mov.u32 	%r14, %tid.y;
	mad.lo.s32 	%r15, %r12, %r13, %r14;
	setp.ge.s32 	%p1, %r1, %r6;
	setp.ge.s32 	%p2, %r15, %r7;
	or.pred  	%p3, %p1, %p2;
	@%p3 bra 	$L__BB2_4;
	cvta.to.global.u64 	%rd4, %rd2;
	cvta.to.global.u64 	%rd5, %rd3;
	mul.lo.s32 	%r16, %r3, %r15;
	cvt.s64.s32 	%rd6, %r16;
	add.s64 	%rd7, %rd4, %rd6;
	mul.wide.s32 	%rd8, %r1, 2;
	add.s64 	%rd9, %rd7, %rd8;
	mul.lo.s32 	%r17, %r4, %r15;
	cvt.s64.s32 	%rd10, %r17;
	add.s64 	%rd11, %rd5, %rd10;
	add.s64 	%rd1, %rd11, %rd8;
	ld.global.u16 	%rs1, [%rd9];
	setp.gt.s16 	%p4, %rs1, 0;
	@%p4 bra 	$L__BB2_3;
	mov.b16 	%rs2, 0;
	st.global.u16 	[%rd1], %rs2;
	bra.uni 	$L__BB2_4;
$L__BB2_3:
	cvt.rn.f32.u16 	%f1, %rs1;
	mov.b32 	%r18, %f1;
	add.s32 	%r19, %r18, -1059760811;
	and.b32  	%r20, %r19, -8388608;
	sub.s32 	%r21, %r18, %r20;
	mov.b32 	%f2, %r21;
	cvt.rn.f32.s32 	%f3, %r20;
	fma.rn.f32 	%f4, %f3, 0f34000000, 0f00000000;
	add.f32 	%f5, %f2, 0fBF800000;
	fma.rn.f32 	%f6, %f5, 0fBE055027, 0f3E1039F6;
	fma.rn.f32 	%f7, %f6, %f5, 0fBDF8CDCC;
	fma.rn.f32 	%f8, %f7, %f5, 0f3E0F2955;
	fma.rn.f32 	%f9, %f8, %f5, 0fBE2AD8B9;
	fma.rn.f32 	%f10, %f9, %f5, 0f3E4CED0B;
	fma.rn.f32 	%f11, %f10, %f5, 0fBE7FFF22;
	fma.rn.f32 	%f12, %f11, %f5, 0f3EAAAA78;
	fma.rn.f32 	%f13, %f12, %f5, 0fBF000000;
	mul.f32 	%f14, %f5, %f13;
	fma.rn.f32 	%f15, %f14, %f5, %f5;
	fma.rn.f32 	%f16, %f4, 0f3F317218, %f15;
	setp.gt.u32 	%p5, %r18, 2139095039;
	fma.rn.f32 	%f17, %f1, 0f7F800000, 0f7F800000;
	selp.f32 	%f18, %f17, %f16, %p5;
	mov.b32 	%r22, 1;
	shl.b32 	%r23, %r22, %r5;
	cvt.rn.f32.s32 	%f19, %r23;
	fma.rn.f32 	%f20, %f18, %f19, 0f3F000000;
	cvt.rzi.s32.f32 	%r24, %f20;
	min.s32 	%r25, %r24, 32767;
	max.s32 	%r26, %r25, -32768;
	st.global.u16 	[%rd1], %r26;
$L__BB2_4:
	ret;

}
	// .globl	_Z21nppiLn_32f_C1R_kernelPKfiPfiii
.visible .entry _Z21nppiLn_32f_C1R_kernelPKfiPfiii(
	.param .u64 .ptr .align 1 _Z21nppiLn_32f_C1R_kernelPKfiPfiii_param_0,
	.param .u32 _Z21nppiLn_32f_C1R_kernelPKfiPfiii_param_1,
	.param .u64 .ptr .align 1 _Z21nppiLn_32f_C1R_kernelPKfiPfiii_param_2,
	.param .u32 _Z21nppiLn_32f_C1R_kernelPKfiPfiii_param_3,
	.param .u32 _Z21nppiLn_32f_C1R_kernelPKfiPfiii_param_4,
	.param .u32 _Z21nppiLn_32f_C1R_kernelPKfiPfiii_param_5
)
{
	.reg .pred 	%p<9>;
	.reg .b32 	%r<22>;
	.reg .b32 	%f<25>;
	.reg .b64 	%rd<17>;

	ld.param.u64 	%rd2, [_Z21nppiLn_32f_C1R_kernelPKfiPfiii_param_0];
	ld.param.u32 	%r3, [_Z21nppiLn_32f_C1R_kernelPKfiPfiii_param_1];
	ld.param.u64 	%rd3, [_Z21nppiLn_32f_C1R_kernelPKfiPfiii_param_2];
	ld.param.u32 	%r4, [_Z21nppiLn_32f_C1R_kernelPKfiPfiii_param_3];
	ld.param.u32 	%r5, [_Z21nppiLn_32f_C1R_kernelPKfiPfiii_param_4];
	ld.param.u32 	%r6, [_Z21nppiLn_32f_C1R_kernelPKfiPfiii_param_5];
	mov.u32 	%r8, %ctaid.x;
	mov.u32 	%r9, %ntid.x;
	mov.u32 	%r10, %tid.x;
	mad.lo.s32 	%r1, %r8, %r9, %r10;
	mov.u32 	%r11, %ctaid.y;
	mov.u32 	%r12, %ntid.y;
	mov.u32 	%r13, %tid.y;
	mad.lo.s32 	%r14, %r11, %r12, %r13;
	setp.ge.s32 	%p1, %r1, %r5;
	setp.ge.s32 	%p2, %r14, %r6;
	or.pred  	%p3, %p1, %p2;
	@%p3 bra 	$L__BB3_6;
	cvta.to.global.u64 	%rd4, %rd2;
	cvta.to.global.u64 	%rd5, %rd3;
	mul.lo.s32 	%r15, %r3, %r14;
	cvt.s64.s32 	%rd6, %r15;
	add.s64 	%rd7, %rd4, %rd6;
	mul.lo.s32 	%r16, %r4, %r14;
	cvt.s64.s32 	%rd8, %r16;
	add.s64 	%rd1, %rd5, %rd8;
	mul.wide.s32 	%rd9, %r1, 4;
	add.s64 	%rd10, %rd7, %rd9;
	ld.global.f32 	%f1, [%rd10];
	setp.neu.f32 	%p4, %f1, 0f00000000;
	@%p4 bra 	$L__BB3_3;
	add.s64 	%rd16, %rd1, %rd9;
	mov.b32 	%r21, -8388608;
	st.global.u32 	[%rd16], %r21;
	bra.uni 	$L__BB3_6;
$L__BB3_3:
	setp.geu.f32 	%p5, %f1, 0f00000000;
	@%p5 bra 	$L__BB3_5;
	mov.f32 	%f23, 0f00000000;
	div.approx.f32 	%f24, %f23, %f23;
	add.s64 	%rd14, %rd1, %rd9;
	st.global.f32 	[%rd14], %f24;
	bra.uni 	$L__BB3_6;
$L__BB3_5:
	setp.lt.f32 	%p6, %f1, 0f00800000;
	mul.f32 	%f2, %f1, 0f4B000000;
	selp.f32 	%f3, %f2, %f1, %p6;
	selp.f32 	%f4, 0fC1B80000, 0f00000000, %p6;
	mov.b32 	%r17, %f3;
	add.s32 	%r18, %r17, -1059760811;
	and.b32  	%r19, %r18, -8388608;
	sub.s32 	%r20, %r17, %r19;
	mov.b32 	%f5, %r20;
	cvt.rn.f32.s32 	%f6, %r19;
	fma.rn.f32 	%f7, %f6, 0f34000000, %f4;
	add.f32 	%f8, %f5, 0fBF800000;
	fma.rn.f32 	%f9, %f8, 0fBE055027, 0f3E1039F6;
	fma.rn.f32 	%f10, %f9, %f8, 0fBDF8CDCC;
	fma.rn.f32 	%f11, %f10, %f8, 0f3E0F2955;
	fma.rn.f32 	%f12, %f11, %f8, 0fBE2AD8B9;
	fma.rn.f32 	%f13, %f12, %f8, 0f3E4CED0B;
	fma.rn.f32 	%f14, %f13, %f8, 0fBE7FFF22;
	fma.rn.f32 	%f15, %f14, %f8, 0f3EAAAA78;
	fma.rn.f32 	%f16, %f15, %f8, 0fBF000000;
	mul.f32 	%f17, %f8, %f16;
	fma.rn.f32 	%f18, %f17, %f8, %f8;
	fma.rn.f32 	%f19, %f7, 0f3F317218, %f18;
	setp.gt.u32 	%p7, %r17, 2139095039;
	fma.rn.f32 	%f20, %f3, 0f7F800000, 0f7F800000;
	selp.f32 	%f21, %f20, %f19, %p7;
	setp.eq.f32 	%p8, %f3, 0f00000000;
	selp.f32 	%f22, 0fFF800000, %f21, %p8;
	add.s64 	%rd12, %rd1, %rd9;
	st.global.f32 	[%rd12], %f22;
$L__BB3_6:
	ret;

}


// ===== COMPILED SASS (sm_100) =====

	.target	sm_100

	.elftype	@"ET_EXEC"


//--------------------- .note.nv.tkinfo           --------------------------
	.section	.note.nv.tkinfo,"",@"SHT_NOTE"
	.sectionflags	@"SHF_NOTE_NV_TKINFO"
	.tkinfo
        /*0018*/ 	.word	0x00000002
        /*0030*/ 	.string	""
        /*0030*/ 	.string	"ptxas"
        /*0030*/ 	.string	"Cuda compilation tools, release 13.0, V13.0.88"
        /*0030*/ 	.string	"Build cuda_13.0.r13.0/compiler.36424714_0"
        /*0030*/ 	.string	"-arch sm_100 -m 64 "



//--------------------- .note.nv.cuinfo           --------------------------
	.section	.note.nv.cuinfo,"",@"SHT_NOTE"
	.sectionflags	@"SHF_NOTE_NV_CUINFO"
        /*0018*/ 	.short	0x0002
        /*001a*/ 	.short	0x0064
        /*001c*/ 	.short	0x0082
	.zero		2


//--------------------- .nv.info                  --------------------------
	.section	.nv.info,"",@"SHT_CUDA_INFO"
	.align	4


	//----- nvinfo : EIATTR_REGCOUNT
	.align		4
        /*0000*/ 	.byte	0x04, 0x2f
        /*0002*/ 	.short	(.L_1 - .L_0)
	.align		4
.L_0:
        /*0004*/ 	.word	index@(_Z23nppiLn_8u_C1RSfs_kernelPKhiPhiiii)
        /*0008*/ 	.word	0x0000000c


	//----- nvinfo : EIATTR_FRAME_SIZE
	.align		4
.L_1:
        /*000c*/ 	.byte	0x04, 0x11
        /*000e*/ 	.short	(.L_3 - .L_2)
	.align		4
.L_2:
        /*0010*/ 	.word	index@(_Z23nppiLn_8u_C1RSfs_kernelPKhiPhiiii)
        /*0014*/ 	.word	0x00000000


	//----- nvinfo : EIATTR_REGCOUNT
	.align		4
.L_3:
        /*0018*/ 	.byte	0x04, 0x2f
        /*001a*/ 	.short	(.L_5 - .L_4)
	.align		4
.L_4:
        /*001c*/ 	.word	index@(_Z24nppiLn_16u_C1RSfs_kernelPKtiPtiiii)
        /*0020*/ 	.word	0x0000000c


	//----- nvinfo : EIATTR_FRAME_SIZE
	.align		4
.L_5:
        /*0024*/ 	.byte	0x04, 0x11
        /*0026*/ 	.short	(.L_7 - .L_6)
	.align		4
.L_6:
        /*0028*/ 	.word	index@(_Z24nppiLn_16u_C1RSfs_kernelPKtiPtiiii)
        /*002c*/ 	.word	0x00000000


	//----- nvinfo : EIATTR_REGCOUNT
	.align		4
.L_7:
        /*0030*/ 	.byte	0x04, 0x2f
        /*0032*/ 	.short	(.L_9 - .L_8)
	.align		4
.L_8:
        /*0034*/ 	.word	index@(_Z24nppiLn_16s_C1RSfs_kernelPKsiPsiiii)
        /*0038*/ 	.word	0x0000000c


	//----- nvinfo : EIATTR_FRAME_SIZE
	.align		4
.L_9:
        /*003c*/ 	.byte	0x04, 0x11
        /*003e*/ 	.short	(.L_11 - .L_10)
	.align		4
.L_10:
        /*0040*/ 	.word	index@(_Z24nppiLn_16s_C1RSfs_kernelPKsiPsiiii)
        /*0044*/ 	.word	0x00000000


	//----- nvinfo : EIATTR_REGCOUNT
	.align		4
.L_11:
        /*0048*/ 	.byte	0x04, 0x2f
        /*004a*/ 	.short	(.L_13 - .L_12)
	.align		4
.L_12:
        /*004c*/ 	.word	index@(_Z21nppiLn_32f_C1R_kernelPKfiPfiii)
        /*0050*/ 	.word	0x0000000e


	//----- nvinfo : EIATTR_FRAME_SIZE
	.align		4
.L_13:
        /*0054*/ 	.byte	0x04, 0x11
        /*0056*/ 	.short	(.L_15 - .L_14)
	.align		4
.L_14:
        /*0058*/ 	.word	index@(_Z21nppiLn_32f_C1R_kernelPKfiPfiii)
        /*005c*/ 	.word	0x00000000


	//----- nvinfo : EIATTR_MIN_STACK_SIZE
	.align		4
.L_15:
        /*0060*/ 	.byte	0x04, 0x12
        /*0062*/ 	.short	(.L_17 - .L_16)
	.align		4
.L_16:
        /*0064*/ 	.word	index@(_Z21nppiLn_32f_C1R_kernelPKfiPfiii)
        /*0068*/ 	.word	0x00000000


	//----- nvinfo : EIATTR_MIN_STACK_SIZE
	.align		4
.L_17:
        /*006c*/ 	.byte	0x04, 0x12
        /*006e*/ 	.short	(.L_19 - .L_18)
	.align		4
.L_18:
        /*0070*/ 	.word	index@(_Z24nppiLn_16s_C1RSfs_kernelPKsiPsiiii)
        /*0074*/ 	.word	0x00000000


	//----- nvinfo : EIATTR_MIN_STACK_SIZE
	.align		4
.L_19:
        /*0078*/ 	.byte	0x04, 0x12
        /*007a*/ 	.short	(.L_21 - .L_20)
	.align		4
.L_20:
        /*007c*/ 	.word	index@(_Z24nppiLn_16u_C1RSfs_kernelPKtiPtiiii)
        /*0080*/ 	.word	0x00000000


	//----- nvinfo : EIATTR_MIN_STACK_SIZE
	.align		4
.L_21:
        /*0084*/ 	.byte	0x04, 0x12
        /*0086*/ 	.short	(.L_23 - .L_22)
	.align		4
.L_22:
        /*0088*/ 	.word	index@(_Z23nppiLn_8u_C1RSfs_kernelPKhiPhiiii)
        /*008c*/ 	.word	0x00000000
.L_23:


//--------------------- .nv.compat                --------------------------
	.section	.nv.compat,"",@"SHT_CUDA_COMPAT_INFO"
	.align	4
        /*0000*/ 	.byte	0x02, 0x09, 0x00, 0x00, 0x02, 0x02, 0x01, 0x00, 0x02, 0x05, 0x05, 0x00, 0x03, 0x07, 0x01, 0x01
        /*0010*/ 	.byte	0x02, 0x03, 0x00, 0x00, 0x02, 0x06, 0x01, 0x00, 0x04, 0x0b, 0x08, 0x00, 0x01, 0x00, 0x00, 0x00
        /*0020*/ 	.byte	0x00, 0x00, 0x00, 0x00


//--------------------- .nv.info._Z21nppiLn_32f_C1R_kernelPKfiPfiii --------------------------
	.section	.nv.info._Z21nppiLn_32f_C1R_kernelPKfiPfiii,"",@"SHT_CUDA_INFO"
	.sectionflags	@""
	.align	4


	//----- nvinfo : EIATTR_CUDA_API_VERSION
	.align		4
        /*0000*/ 	.byte	0x04, 0x37
        /*0002*/ 	.short	(.L_25 - .L_24)
.L_24:
        /*0004*/ 	.word	0x00000082


	//----- nvinfo : EIATTR_KPARAM_INFO
	.align		4
.L_25:
        /*0008*/ 	.byte	0x04, 0x17
        /*000a*/ 	.short	(.L_27 - .L_26)
.L_26:
        /*000c*/ 	.word	0x00000000
        /*0010*/ 	.short	0x0005
        /*0012*/ 	.short	0x0020
        /*0014*/ 	.byte	0x00, 0xf0, 0x11, 0x00


	//----- nvinfo : EIATTR_KPARAM_INFO
	.align		4
.L_27:
        /*0018*/ 	.byte	0x04, 0x17
        /*001a*/ 	.short	(.L_29 - .L_28)
.L_28:
        /*001c*/ 	.word	0x00000000
        /*0020*/ 	.short	0x0004
        /*0022*/ 	.short	0x001c
        /*0024*/ 	.byte	0x00, 0xf0, 0x11, 0x00


	//----- nvinfo : EIATTR_KPARAM_INFO
	.align		4
.L_29:
        /*0028*/ 	.byte	0x04, 0x17
        /*002a*/ 	.short	(.L_31 - .L_30)
.L_30:
        /*002c*/ 	.word	0x00000000
        /*0030*/ 	.short	0x0003
        /*0032*/ 	.short	0x0018
        /*0034*/ 	.byte	0x00, 0xf0, 0x11, 0x00


	//----- nvinfo : EIATTR_KPARAM_INFO
	.align		4
.L_31:
        /*0038*/ 	.byte	0x04, 0x17
        /*003a*/ 	.short	(.L_33 - .L_32)
.L_32:
        /*003c*/ 	.word	0x00000000
        /*0040*/ 	.short	0x0002
        /*0042*/ 	.short	0x0010
        /*0044*/ 	.byte	0x00, 0xf5, 0x21, 0x00


	//----- nvinfo : EIATTR_KPARAM_INFO
	.align		4
.L_33:
        /*0048*/ 	.byte	0x04, 0x17
        /*004a*/ 	.short	(.L_35 - .L_34)
.L_34:
        /*004c*/ 	.word	0x00000000
        /*0050*/ 	.short	0x0001
        /*0052*/ 	.short	0x0008
        /*0054*/ 	.byte	0x00, 0xf0, 0x11, 0x00


	//----- nvinfo : EIATTR_KPARAM_INFO
	.align		4
.L_35:
        /*0058*/ 	.byte	0x04, 0x17
        /*005a*/ 	.short	(.L_37 - .L_36)
.L_36:
        /*005c*/ 	.word	0x00000000
        /*0060*/ 	.short	0x0000
        /*0062*/ 	.short	0x0000
        /*0064*/ 	.byte	0x00, 0xf5, 0x21, 0x00


	//----- nvinfo : EIATTR_SPARSE_MMA_MASK
	.align		4
.L_37:
        /*0068*/ 	.byte	0x03, 0x50
        /*006a*/ 	.short	0x0000


	//----- nvinfo : EIATTR_MAXREG_COUNT
	.align		4
        /*006c*/ 	.byte	0x03, 0x1b
        /*006e*/ 	.short	0x00ff


	//----- nvinfo : EIATTR_MERCURY_ISA_VERSION
	.align		4
        /*0070*/ 	.byte	0x03, 0x5f
        /*0072*/ 	.short	0x0101


	//----- nvinfo : EIATTR_VRC_CTA_INIT_COUNT
	.align		4
        /*0074*/ 	.byte	0x02, 0x4a
	.zero		1
	.zero		1


	//----- nvinfo : EIATTR_EXIT_INSTR_OFFSETS
	.align		4
        /*0078*/ 	.byte	0x04, 0x1c
        /*007a*/ 	.short	(.L_39 - .L_38)


	//   ....[0]....
.L_38:
        /*007c*/ 	.word	0x000000d0


	//   ....[1]....
        /*0080*/ 	.word	0x000001f0


	//   ....[2]....
        /*0084*/ 	.word	0x00000240


	//   ....[3]....
        /*0088*/ 	.word	0x00000410


	//----- nvinfo : EIATTR_CBANK_PARAM_SIZE
	.align		4
.L_39:
        /*008c*/ 	.byte	0x03, 0x19
        /*008e*/ 	.short	0x0024


	//----- nvinfo : EIATTR_PARAM_CBANK
	.align		4
        /*0090*/ 	.byte	0x04, 0x0a
        /*0092*/ 	.short	(.L_41 - .L_40)
	.align		4
.L_40:
        /*0094*/ 	.word	index@(.nv.constant0._Z21nppiLn_32f_C1R_kernelPKfiPfiii)
        /*0098*/ 	.short	0x0380
        /*009a*/ 	.short	0x0024


	//----- nvinfo : EIATTR_SW_WAR
	.align		4
.L_41:
        /*009c*/ 	.byte	0x04, 0x36
        /*009e*/ 	.short	(.L_43 - .L_42)
.L_42:
        /*00a0*/ 	.word	0x00000008
.L_43:


//--------------------- .nv.info._Z24nppiLn_16s_C1RSfs_kernelPKsiPsiiii --------------------------
	.section	.nv.info._Z24nppiLn_16s_C1RSfs_kernelPKsiPsiiii,"",@"SHT_CUDA_INFO"
	.sectionflags	@""
	.align	4


	//----- nvinfo : EIATTR_CUDA_API_VERSION
	.align		4
        /*0000*/ 	.byte	0x04, 0x37
        /*0002*/ 	.short	(.L_45 - .L_44)
.L_44:
        /*0004*/ 	.word	0x00000082


	//----- nvinfo : EIATTR_KPARAM_INFO
	.align		4
.L_45:
        /*0008*/ 	.byte	0x04, 0x17
        /*000a*/ 	.short	(.L_47 - .L_46)
.L_46:
        /*000c*/ 	.word	0x00000000
        /*0010*/ 	.short	0x0006
        /*0012*/ 	.short	0x0024
        /*0014*/ 	.byte	0x00, 0xf0, 0x11, 0x00


	//----- nvinfo : EIATTR_KPARAM_INFO
	.align		4
.L_47:
        /*0018*/ 	.byte	0x04, 0x17
        /*001a*/ 	.short	(.L_49 - .L_48)
.L_48:
        /*001c*/ 	.word	0x00000000
        /*0020*/ 	.short	0x0005
        /*0022*/ 	.short	0x0020
        /*0024*/ 	.byte	0x00, 0xf0, 0x11, 0x00


	//----- nvinfo : EIATTR_KPARAM_INFO
	.align		4
.L_49:
        /*0028*/ 	.byte	0x04, 0x17
        /*002a*/ 	.short	(.L_51 - .L_50)
.L_50:
        /*002c*/ 	.word	0x00000000
        /*0030*/ 	.short	0x0004
        /*0032*/ 	.short	0x001c
        /*0034*/ 	.byte	0x00, 0xf0, 0x11, 0x00


	//----- nvinfo : EIATTR_KPARAM_INFO
	.align		4
.L_51:
        /*0038*/ 	.byte	0x04, 0x17
        /*003a*/ 	.short	(.L_53 - .L_52)
.L_52:
        /*003c*/ 	.word	0x00000000
        /*0040*/ 	.short	0x0003
        /*0042*/ 	.short	0x0018
        /*0044*/ 	.byte	0x00, 0xf0, 0x11, 0x00


	//----- nvinfo : EIATTR_KPARAM_INFO
	.align		4
.L_53:
        /*0048*/ 	.byte	0x04, 0x17
        /*004a*/ 	.short	(.L_55 - .L_54)
.L_54:
        /*004c*/ 	.word	0x00000000
        /*0050*/ 	.short	0x0002
        /*0052*/ 	.short	0x0010
        /*0054*/ 	.byte	0x00, 0xf5, 0x21, 0x00


	//----- nvinfo : EIATTR_KPARAM_INFO
	.align		4
.L_55:
        /*0058*/ 	.byte	0x04, 0x17
        /*005a*/ 	.short	(.L_57 - .L_56)
.L_56:
        /*005c*/ 	.word	0x00000000
        /*0060*/ 	.short	0x0001
        /*0062*/ 	.short	0x0008
        /*0064*/ 	.byte	0x00, 0xf0, 0x11, 0x00


	//----- nvinfo : EIATTR_KPARAM_INFO
	.align		4
.L_57:
        /*0068*/ 	.byte	0x04, 0x17
        /*006a*/ 	.short	(.L_59 - .L_58)
.L_58:
        /*006c*/ 	.word	0x00000000
        /*0070*/ 	.short	0x0000
        /*0072*/ 	.short	0x0000
        /*0074*/ 	.byte	0x00, 0xf5, 0x21, 0x00


	//----- nvinfo : EIATTR_SPARSE_MMA_MASK
	.align		4
.L_59:
        /*0078*/ 	.byte	0x03, 0x50
        /*007a*/ 	.short	0x0000


	//----- nvinfo : EIATTR_MAXREG_COUNT
	.align		4
        /*007c*/ 	.byte	0x03, 0x1b
        /*007e*/ 	.short	0x00ff


	//----- nvinfo : EIATTR_MERCURY_ISA_VERSION
	.align		4
        /*0080*/ 	.byte	0x03, 0x5f
        /*0082*/ 	.short	0x0101


	//----- nvinfo : EIATTR_VRC_CTA_INIT_COUNT
	.align		4
        /*0084*/ 	.byte	0x02, 0x4a
	.zero		1
	.zero		1


	//----- nvinfo : EIATTR_EXIT_INSTR_OFFSETS
	.align		4
        /*0088*/ 	.byte	0x04, 0x1c
        /*008a*/ 	.short	(.L_61 - .L_60)


	//   ....[0]....
.L_60:
        /*008c*/ 	.word	0x000000d0


	//   ....[1]....
        /*0090*/ 	.word	0x000001f0


	//   ....[2]....
        /*0094*/ 	.word	0x000003f0


	//----- nvinfo : EIATTR_CBANK_PARAM_SIZE
	.align		4
.L_61:
        /*0098*/ 	.byte	0x03, 0x19
        /*009a*/ 	.short	0x0028


	//----- nvinfo : EIATTR_PARAM_CBANK
	.align		4
        /*009c*/ 	.byte	0x04, 0x0a
        /*009e*/ 	.short	(.L_63 - .L_62)
	.align		4
.L_62:
        /*00a0*/ 	.word	index@(.nv.constant0._Z24nppiLn_16s_C1RSfs_kernelPKsiPsiiii)
        /*00a4*/ 	.short	0x0380
        /*00a6*/ 	.short	0x0028


	//----- nvinfo : EIATTR_SW_WAR
	.align		4
.L_63:
        /*00a8*/ 	.byte	0x04, 0x36
        /*00aa*/ 	.short	(.L_65 - .L_64)
.L_64:
        /*00ac*/ 	.word	0x00000008
.L_65:


//--------------------- .nv.info._Z24nppiLn_16u_C1RSfs_kernelPKtiPtiiii --------------------------
	.section	.nv.info._Z24nppiLn_16u_C1RSfs_kernelPKtiPtiiii,"",@"SHT_CUDA_INFO"
	.sectionflags	@""
	.align	4


	//----- nvinfo : EIATTR_CUDA_API_VERSION
	.align		4
        /*0000*/ 	.byte	0x04, 0x37
        /*0002*/ 	.short	(.L_67 - .L_66)
.L_66:
        /*0004*/ 	.word	0x00000082


	//----- nvinfo : EIATTR_KPARAM_INFO
	.align		4
.L_67:
        /*0008*/ 	.byte	0x04, 0x17
        /*000a*/ 	.short	(.L_69 - .L_68)
.L_68:
        /*000c*/ 	.word	0x00000000
        /*0010*/ 	.short	0x0006
        /*0012*/ 	.short	0x0024
        /*0014*/ 	.byte	0x00, 0xf0, 0x11, 0x00


	//----- nvinfo : EIATTR_KPARAM_INFO
	.align		4
.L_69:
        /*0018*/ 	.byte	0x04, 0x17
        /*001a*/ 	.short	(.L_71 - .L_70)
.L_70:
        /*001c*/ 	.word	0x00000000
        /*0020*/ 	.short	0x0005
        /*0022*/ 	.short	0x0020
        /*0024*/ 	.byte	0x00, 0xf0, 0x11, 0x00


	//----- nvinfo : EIATTR_KPARAM_INFO
	.align		4
.L_71:
        /*0028*/ 	.byte	0x04, 0x17
        /*002a*/ 	.short	(.L_73 - .L_72)
.L_72:
        /*002c*/ 	.word	0x00000000
        /*0030*/ 	.short	0x0004
        /*0032*/ 	.short	0x001c
        /*0034*/ 	.byte	0x00, 0xf0, 0x11, 0x00


	//----- nvinfo : EIATTR_KPARAM_INFO
	.align		4
.L_73:
        /*0038*/ 	.byte	0x04, 0x17
        /*003a*/ 	.short	(.L_75 - .L_74)
.L_74:
        /*003c*/ 	.word	0x00000000
        /*0040*/ 	.short	0x0003
        /*0042*/ 	.short	0x0018
        /*0044*/ 	.byte	0x00, 0xf0, 0x11, 0x00


	//----- nvinfo : EIATTR_KPARAM_INFO
	.align		4
.L_75:
        /*0048*/ 	.byte	0x04, 0x17
        /*004a*/ 	.short	(.L_77 - .L_76)
.L_76:
        /*004c*/ 	.word	0x00000000
        /*0050*/ 	.short	0x0002
        /*0052*/ 	.short	0x0010
        /*0054*/ 	.byte	0x00, 0xf5, 0x21, 0x00


	//----- nvinfo : EIATTR_KPARAM_INFO
	.align		4
.L_77:
        /*0058*/ 	.byte	0x04, 0x17
        /*005a*/ 	.short	(.L_79 - .L_78)
.L_78:
        /*005c*/ 	.word	0x00000000
        /*0060*/ 	.short	0x0001
        /*0062*/ 	.short	0x0008
        /*0064*/ 	.byte	0x00, 0xf0, 0x11, 0x00


	//----- nvinfo : EIATTR_KPARAM_INFO
	.align		4
.L_79:
        /*0068*/ 	.byte	0x04, 0x17
        /*006a*/ 	.short	(.L_81 - .L_80)
.L_80:
        /*006c*/ 	.word	0x00000000
        /*0070*/ 	.short	0x0000
        /*0072*/ 	.short	0x0000
        /*0074*/ 	.byte	0x00, 0xf5, 0x21, 0x00


	//----- nvinfo : EIATTR_SPARSE_MMA_MASK
	.align		4
.L_81:
        /*0078*/ 	.byte	0x03, 0x50
        /*007a*/ 	.short	0x0000


	//----- nvinfo : EIATTR_MAXREG_COUNT
	.align		4
        /*007c*/ 	.byte	0x03, 0x1b
        /*007e*/ 	.short	0x00ff


	//----- nvinfo : EIATTR_MERCURY_ISA_VERSION
	.align		4
        /*0080*/ 	.byte	0x03, 0x5f
        /*0082*/ 	.short	0x0101


	//----- nvinfo : EIATTR_VRC_CTA_INIT_COUNT
	.align		4
        /*0084*/ 	.byte	0x02, 0x4a
	.zero		1
	.zero		1


	//----- nvinfo : EIATTR_EXIT_INSTR_OFFSETS
	.align		4
        /*0088*/ 	.byte	0x04, 0x1c
        /*008a*/ 	.short	(.L_83 - .L_82)


	//   ....[0]....
.L_82:
        /*008c*/ 	.word	0x000000d0


	//   ....[1]....
        /*0090*/ 	.word	0x000001e0


	//   ....[2]....
        /*0094*/ 	.word	0x000003d0


	//----- nvinfo : EIATTR_CBANK_PARAM_SIZE
	.align		4
.L_83:
        /*0098*/ 	.byte	0x03, 0x19
        /*009a*/ 	.short	0x0028


	//----- nvinfo : EIATTR_PARAM_CBANK
	.align		4
        /*009c*/ 	.byte	0x04, 0x0a
        /*009e*/ 	.short	(.L_85 - .L_84)
	.align		4
.L_84:
        /*00a0*/ 	.word	index@(.nv.constant0._Z24nppiLn_16u_C1RSfs_kernelPKtiPtiiii)
        /*00a4*/ 	.short	0x0380
        /*00a6*/ 	.short	0x0028


	//----- nvinfo : EIATTR_SW_WAR
	.align		4
.L_85:
        /*00a8*/ 	.byte	0x04, 0x36
        /*00aa*/ 	.short	(.L_87 - .L_86)
.L_86:
        /*00ac*/ 	.word	0x00000008
.L_87:


//--------------------- .nv.info._Z23nppiLn_8u_C1RSfs_kernelPKhiPhiiii --------------------------
	.section	.nv.info._Z23nppiLn_8u_C1RSfs_kernelPKhiPhiiii,"",@"SHT_CUDA_INFO"
	.sectionflags	@""
	.align	4


	//----- nvinfo : EIATTR_CUDA_API_VERSION
	.align		4
        /*0000*/ 	.byte	0x04, 0x37
        /*0002*/ 	.short	(.L_89 - .L_88)
.L_88:
        /*0004*/ 	.word	0x00000082


	//----- nvinfo : EIATTR_KPARAM_INFO
	.align		4
.L_89:
        /*0008*/ 	.byte	0x04, 0x17
        /*000a*/ 	.short	(.L_91 - .L_90)
.L_90:
        /*000c*/ 	.word	0x00000000
        /*0010*/ 	.short	0x0006
        /*0012*/ 	.short	0x0024
        /*0014*/ 	.byte	0x00, 0xf0, 0x11, 0x00


	//----- nvinfo : EIATTR_KPARAM_INFO
	.align		4
.L_91:
        /*0018*/ 	.byte	0x04, 0x17
        /*001a*/ 	.short	(.L_93 - .L_92)
.L_92:
        /*001c*/ 	.word	0x00000000
        /*0020*/ 	.short	0x0005
        /*0022*/ 	.short	0x0020
        /*0024*/ 	.byte	0x00, 0xf0, 0x11, 0x00


	//----- nvinfo : EIATTR_KPARAM_INFO
	.align		4
.L_93:
        /*0028*/ 	.byte	0x04, 0x17
        /*002a*/ 	.short	(.L_95 - .L_94)
.L_94:
        /*002c*/ 	.word	0x00000000
        /*0030*/ 	.short	0x0004
        /*0032*/ 	.short	0x001c
        /*0034*/ 	.byte	0x00, 0xf0, 0x11, 0x00


	//----- nvinfo : EIATTR_KPARAM_INFO
	.align		4
.L_95:
        /*0038*/ 	.byte	0x04, 0x17
        /*003a*/ 	.short	(.L_97 - .L_96)
.L_96:
        /*003c*/ 	.word	0x00000000
        /*0040*/ 	.short	0x0003
        /*0042*/ 	.short	0x0018
        /*0044*/ 	.byte	0x00, 0xf0, 0x11, 0x00


	//----- nvinfo : EIATTR_KPARAM_INFO
	.align		4
.L_97:
        /*0048*/ 	.byte	0x04, 0x17
        /*004a*/ 	.short	(.L_99 - .L_98)
.L_98:
        /*004c*/ 	.word	0x00000000
        /*0050*/ 	.short	0x0002
        /*0052*/ 	.short	0x0010
        /*0054*/ 	.byte	0x00, 0xf5, 0x21, 0x00


	//----- nvinfo : EIATTR_KPARAM_INFO
	.align		4
.L_99:
        /*0058*/ 	.byte	0x04, 0x17
        /*005a*/ 	.short	(.L_101 - .L_100)
.L_100:
        /*005c*/ 	.word	0x00000000
        /*0060*/ 	.short	0x0001
        /*0062*/ 	.short	0x0008
        /*0064*/ 	.byte	0x00, 0xf0, 0x11, 0x00


	//----- nvinfo : EIATTR_KPARAM_INFO
	.align		4
.L_101:
        /*0068*/ 	.byte	0x04, 0x17
        /*006a*/ 	.short	(.L_103 - .L_102)
.L_102:
        /*006c*/ 	.word	0x00000000
        /*0070*/ 	.short	0x0000
        /*0072*/ 	.short	0x0000
        /*0074*/ 	.byte	0x00, 0xf5, 0x21, 0x00


	//----- nvinfo : EIATTR_SPARSE_MMA_MASK
	.align		4
.L_103:
        /*0078*/ 	.byte	0x03, 0x50
        /*007a*/ 	.short	0x0000


	//----- nvinfo : EIATTR_MAXREG_COUNT
	.align		4
        /*007c*/ 	.byte	0x03, 0x1b
        /*007e*/ 	.short	0x00ff


	//----- nvinfo : EIATTR_MERCURY_ISA_VERSION
	.align		4
        /*0080*/ 	.byte	0x03, 0x5f
        /*0082*/ 	.short	0x0101


	//----- nvinfo : EIATTR_VRC_CTA_INIT_COUNT
	.align		4
        /*0084*/ 	.byte	0x02, 0x4a
	.zero		1
	.zero		1


	//----- nvinfo : EIATTR_EXIT_INSTR_OFFSETS
	.align		4
        /*0088*/ 	.byte	0x04, 0x1c
        /*008a*/ 	.short	(.L_105 - .L_104)


	//   ....[0]....
.L_104:
        /*008c*/ 	.word	0x000000d0


	//   ....[1]....
        /*0090*/ 	.word	0x000001f0


	//   ....[2]....
        /*0094*/ 	.word	0x00000720


	//----- nvinfo : EIATTR_INDIRECT_BRANCH_TARGETS
	.align		4
.L_105:
        /*0098*/ 	.byte	0x04, 0x34
        /*009a*/ 	.short	(.L_107 - .L_106)


	//   ....[0]....
.L_106:
        /*009c*/ 	.word	.L_x_8@srel
        /*00a0*/ 	.short	0x0
        /*00a2*/ 	.short	0x0
        /*00a4*/ 	.word	0x3
        /*00a8*/ 	.word	.L_x_9@srel
        /*00ac*/ 	.word	.L_x_10@srel
        /*00b0*/ 	.word	.L_x_11@srel


	//   ....[1]....
        /*00b4*/ 	.word	.L_x_12@srel
        /*00b8*/ 	.short	0x0
        /*00ba*/ 	.short	0x0
        /*00bc*/ 	.word	0x3
        /*00c0*/ 	.word	.L_x_13@srel
        /*00c4*/ 	.word	.L_x_14@srel
        /*00c8*/ 	.word	.L_x_11@srel


	//----- nvinfo : EIATTR_CRS_STACK_SIZE
	.align		4
.L_107:
        /*00cc*/ 	.byte	0x04, 0x1e
        /*00ce*/ 	.short	(.L_109 - .L_108)
.L_108:
        /*00d0*/ 	.word	0x00000000


	//----- nvinfo : EIATTR_CBANK_PARAM_SIZE
	.align		4
.L_109:
        /*00d4*/ 	.byte	0x03, 0x19
        /*00d6*/ 	.short	0x0028


	//----- nvinfo : EIATTR_PARAM_CBANK
	.align		4
        /*00d8*/ 	.byte	0x04, 0x0a
        /*00da*/ 	.short	(.L_111 - .L_110)
	.align		4
.L_110:
        /*00dc*/ 	.word	index@(.nv.constant0._Z23nppiLn_8u_C1RSfs_kernelPKhiPhiiii)
        /*00e0*/ 	.short	0x0380
        /*00e2*/ 	.short	0x0028


	//----- nvinfo : EIATTR_SW_WAR
	.align		4
.L_111:
        /*00e4*/ 	.byte	0x04, 0x36
        /*00e6*/ 	.short	(.L_113 - .L_112)
.L_112:
        /*00e8*/ 	.word	0x00000008
.L_113:


//--------------------- .nv.callgraph             --------------------------
	.section	.nv.callgraph,"",@"SHT_CUDA_CALLGRAPH"
	.align	4
	.sectionentsize	8
	.align		4
        /*0000*/ 	.word	0x00000000
	.align		4
        /*0004*/ 	.word	0xffffffff
	.align		4
        /*0008*/ 	.word	0x00000000
	.align		4
        /*000c*/ 	.word	0xfffffffe
	.align		4
        /*0010*/ 	.word	0x00000000
	.align		4
        /*0014*/ 	.word	0xfffffffd
	.align		4
        /*0018*/ 	.word	0x00000000
	.align		4
        /*001c*/ 	.word	0xfffffffc


//--------------------- .nv.constant2._Z23nppiLn_8u_C1RSfs_kernelPKhiPhiiii --------------------------
	.section	.nv.constant2._Z23nppiLn_8u_C1RSfs_kernelPKhiPhiiii,"a",@progbits
	.sectionflags	@""
	.align	4
.nv.constant2._Z23nppiLn_8u_C1RSfs_kernelPKhiPhiiii:
        /*0000*/ 	.byte	0x90, 0x02, 0x00, 0x00, 0xc0, 0x03, 0x00, 0x00, 0xe0, 0x04, 0x00, 0x00, 0xa0, 0x06, 0x00, 0x00
        /*0010*/ 	.byte	0xb0, 0x04, 0x00, 0x00, 0xe0, 0x04, 0x00, 0x00


//--------------------- .text._Z21nppiLn_32f_C1R_kernelPKfiPfiii --------------------------
	.section	.text._Z21nppiLn_32f_C1R_kernelPKfiPfiii,"ax",@progbits
	.align	128
        .global         _Z21nppiLn_32f_C1R_kernelPKfiPfiii
        .type           _Z21nppiLn_32f_C1R_kernelPKfiPfiii,@function
        .size           _Z21nppiLn_32f_C1R_kernelPKfiPfiii,(.L_x_16 - _Z21nppiLn_32f_C1R_kernelPKfiPfiii)
        .other          _Z21nppiLn_32f_C1R_kernelPKfiPfiii,@"STO_CUDA_ENTRY STV_DEFAULT"
_Z21nppiLn_32f_C1R_kernelPKfiPfiii:
.text._Z21nppiLn_32f_C1R_kernelPKfiPfiii:
[----:B------:R-:W-:Y:S01]  /*0000*/  LDC R1, c[0x0][0x37c] ;  /* 0x0000df00ff017b82 */ /* 0x000fe20000000800 */
[----:B------:R-:W0:Y:S07]  /*0010*/  S2R R3, SR_TID.Y ;  /* 0x0000000000037919 */ /* 0x000e2e0000002200 */
[----:B------:R-:W1:Y:S01]  /*0020*/  LDC R5, c[0x0][0x360] ;  /* 0x0000d800ff057b82 */ /* 0x000e620000000800 */
[----:B------:R-:W2:Y:S01]  /*0030*/  LDCU UR6, c[0x0][0x3a0] ;  /* 0x00007400ff0677ac */ /* 0x000ea20008000800 */
[----:B------:R-:W1:Y:S01]  /*0040*/  S2R R0, SR_TID.X ;  /* 0x0000000000007919 */ /* 0x000e620000002100 */
[----:B------:R-:W3:Y:S05]  /*0050*/  LDCU UR7, c[0x0][0x39c] ;  /* 0x00007380ff0777ac */ /* 0x000eea0008000800 */
[----:B------:R-:W0:Y:S08]  /*0060*/  S2UR UR5, SR_CTAID.Y ;  /* 0x00000000000579c3 */ /* 0x000e300000002600 */
[----:B------:R-:W0:Y:S08]  /*0070*/  LDC R2, c[0x0][0x364] ;  /* 0x0000d900ff027b82 */ /* 0x000e300000000800 */
[----:B------:R-:W1:Y:S01]  /*0080*/  S2UR UR4, SR_CTAID.X ;  /* 0x00000000000479c3 */ /* 0x000e620000002500 */
[----:B0-----:R-:W-:-:S05]  /*0090*/  IMAD R2, R2, UR5, R3 ;  /* 0x0000000502027c24 */ /* 0x001fca000f8e0203 */
[----:B--2---:R-:W-:Y:S01]  /*00a0*/  ISETP.GE.AND P0, PT, R2, UR6, PT ;  /* 0x0000000602007c0c */ /* 0x004fe2000bf06270 */
[----:B-1----:R-:W-:-:S05]  /*00b0*/  IMAD R5, R5, UR4, R0 ;  /* 0x0000000405057c24 */ /* 0x002fca000f8e0200 */
[----:B---3--:R-:W-:-:S13]  /*00c0*/  ISETP.GE.OR P0, PT, R5, UR7, P0 ;  /* 0x0000000705007c0c */ /* 0x008fda0008706670 */
[----:B------:R-:W-:Y:S05]  /*00d0*/  @P0 EXIT ;  /* 0x000000000000094d */ /* 0x000fea0003800000 */
[----:B------:R-:W0:Y:S01]  /*00e0*/  LDCU UR4, c[0x0][0x388] ;  /* 0x00007100ff0477ac */ /* 0x000e220008000800 */
[----:B------:R-:W1:Y:S01]  /*00f0*/  LDCU.64 UR6, c[0x0][0x380] ;  /* 0x00007000ff0677ac */ /* 0x000e620008000a00 */
[----:B------:R-:W2:Y:S01]  /*0100*/  LDCU.64 UR8, c[0x0][0x390] ;  /* 0x00007200ff0877ac */ /* 0x000ea20008000a00 */
[----:B0-----:R-:W-:Y:S01]  /*0110*/  IMAD R0, R2, UR4, RZ ;  /* 0x0000000402007c24 */ /* 0x001fe2000f8e02ff */
[----:B------:R-:W0:Y:S04]  /*0120*/  LDCU.64 UR4, c[0x0][0x358] ;  /* 0x00006b00ff0477ac */ /* 0x000e280008000a00 */
[C---:B-1----:R-:W-:Y:S01]  /*0130*/  IADD3 R6, P0, PT, R0.reuse, UR6, RZ ;  /* 0x0000000600067c10 */ /* 0x042fe2000ff1e0ff */
[----:B------:R-:W1:Y:S03]  /*0140*/  LDCU UR6, c[0x0][0x398] ;  /* 0x00007300ff0677ac */ /* 0x000e660008000800 */
[----:B------:R-:W-:-:S03]  /*0150*/  LEA.HI.X.SX32 R7, R0, UR7, 0x1, P0 ;  /* 0x0000000700077c11 */ /* 0x000fc600080f0eff */
[----:B------:R-:W-:-:S05]  /*0160*/  IMAD.WIDE R6, R5, 0x4, R6 ;  /* 0x0000000405067825 */ /* 0x000fca00078e0206 */
[----:B0-----:R-:W3:Y:S01]  /*0170*/  LDG.E R0, desc[UR4][R6.64] ;  /* 0x0000000406007981 */ /* 0x001ee2000c1e1900 */
[----:B-1----:R-:W-:-:S05]  /*0180*/  IMAD R3, R2, UR6, RZ ;  /* 0x0000000602037c24 */ /* 0x002fca000f8e02ff */
[----:B--2---:R-:W-:-:S04]  /*0190*/  IADD3 R2, P1, PT, R3, UR8, RZ ;  /* 0x0000000803027c10 */ /* 0x004fc8000ff3e0ff */
[----:B------:R-:W-:Y:S02]  /*01a0*/  LEA.HI.X.SX32 R3, R3, UR9, 0x1, P1 ;  /* 0x0000000903037c11 */ /* 0x000fe400088f0eff */
[----:B---3--:R-:W-:-:S13]  /*01b0*/  FSETP.NEU.AND P0, PT, R0, RZ, PT ;  /* 0x000000ff0000720b */ /* 0x008fda0003f0d000 */
[----:B------:R-:W-:Y:S01]  /*01c0*/  @!P0 MOV R11, 0xff800000 ;  /* 0xff800000000b8802 */ /* 0x000fe20000000f00 */
[----:B------:R-:W-:-:S05]  /*01d0*/  @!P0 IMAD.WIDE R8, R5, 0x4, R2 ;  /* 0x0000000405088825 */ /* 0x000fca00078e0202 */
[----:B------:R0:W-:Y:S01]  /*01e0*/  @!P0 STG.E desc[UR4][R8.64], R11 ;  /* 0x0000000b08008986 */ /* 0x0001e2000c101904 */
[----:B------:R-:W-:Y:S05]  /*01f0*/  @!P0 EXIT ;  /* 0x000000000000894d */ /* 0x000fea0003800000 */
[----:B------:R-:W-:-:S13]  /*0200*/  FSETP.GEU.AND P0, PT, R0, RZ, PT ;  /* 0x000000ff0000720b */ /* 0x000fda0003f0e000 */
[----:B0-----:R-:W-:Y:S01]  /*0210*/  @!P0 FMUL R9, RZ, +INF ;  /* 0x7f800000ff098820 */ /* 0x001fe20000400000 */
[----:B------:R-:W-:-:S05]  /*0220*/  @!P0 IMAD.WIDE R6, R5, 0x4, R2 ;  /* 0x0000000405068825 */ /* 0x000fca00078e0202 */
[----:B------:R0:W-:Y:S01]  /*0230*/  @!P0 STG.E desc[UR4][R6.64], R9 ;  /* 0x0000000906008986 */ /* 0x0001e2000c101904 */
[----:B------:R-:W-:Y:S05]  /*0240*/  @!P0 EXIT ;  /* 0x000000000000894d */ /* 0x000fea0003800000 */
[----:B------:R-:W-:Y:S01]  /*0250*/  FSETP.GEU.AND P0, PT, R0, 1.175494350822287508e-38, PT ;  /* 0x008000000000780b */ /* 0x000fe20003f0e000 */
[----:B0-----:R-:W-:Y:S02]  /*0260*/  HFMA2 R9, -RZ, RZ, 1.5048828125, 33.21875 ;  /* 0x3e055027ff097431 */ /* 0x001fe400000001ff */
[----:B------:R-:W-:-:S10]  /*0270*/  IMAD.WIDE R2, R5, 0x4, R2 ;  /* 0x0000000405027825 */ /* 0x000fd400078e0202 */
[----:B------:R-:W-:-:S05]  /*0280*/  @!P0 FMUL R0, R0, 8388608 ;  /* 0x4b00000000008820 */ /* 0x000fca0000400000 */
[----:B------:R-:W-:-:S04]  /*0290*/  IADD3 R4, PT, PT, R0, -0x3f2aaaab, RZ ;  /* 0xc0d5555500047810 */ /* 0x000fc80007ffe0ff */
[----:B------:R-:W-:-:S04]  /*02a0*/  LOP3.LUT R7, R4, 0xff800000, RZ, 0xc0, !PT ;  /* 0xff80000004077812 */ /* 0x000fc800078ec0ff */
[-C--:B------:R-:W-:Y:S02]  /*02b0*/  IADD3 R4, PT, PT, R0, -R7.reuse, RZ ;  /* 0x8000000700047210 */ /* 0x080fe40007ffe0ff */
[----:B------:R-:W-:-:S03]  /*02c0*/  I2FP.F32.S32 R7, R7 ;  /* 0x0000000700077245 */ /* 0x000fc60000201400 */
[----:B------:R-:W-:Y:S01]  /*02d0*/  FADD R6, R4, -1 ;  /* 0xbf80000004067421 */ /* 0x000fe20000000000 */
[----:B------:R-:W-:Y:S02]  /*02e0*/  FSEL R4, RZ, -23, P0 ;  /* 0xc1b80000ff047808 */ /* 0x000fe40000000000 */
[----:B------:R-:W-:Y:S01]  /*02f0*/  ISETP.GT.U32.AND P0, PT, R0, 0x7f7fffff, PT ;  /* 0x7f7fffff0000780c */ /* 0x000fe20003f04070 */
[C---:B------:R-:W-:Y:S02]  /*0300*/  FFMA R9, R6.reuse, -R9, 0.14084610342979431152 ;  /* 0x3e1039f606097423 */ /* 0x040fe40000000809 */
[----:B------:R-:W-:Y:S01]  /*0310*/  FFMA R4, R7, 1.1920928955078125e-07, R4 ;  /* 0x3400000007047823 */ /* 0x000fe20000000004 */
[----:B------:R-:W-:Y:S01]  /*0320*/  MOV R7, 0x7f800000 ;  /* 0x7f80000000077802 */ /* 0x000fe20000000f00 */
[----:B------:R-:W-:-:S04]  /*0330*/  FFMA R9, R6, R9, -0.12148627638816833496 ;  /* 0xbdf8cdcc06097423 */ /* 0x000fc80000000009 */
[----:B------:R-:W-:-:S04]  /*0340*/  FFMA R9, R6, R9, 0.13980610668659210205 ;  /* 0x3e0f295506097423 */ /* 0x000fc80000000009 */
[----:B------:R-:W-:-:S04]  /*0350*/  FFMA R9, R6, R9, -0.16684235632419586182 ;  /* 0xbe2ad8b906097423 */ /* 0x000fc80000000009 */
[----:B------:R-:W-:-:S04]  /*0360*/  FFMA R9, R6, R9, 0.20012299716472625732 ;  /* 0x3e4ced0b06097423 */ /* 0x000fc80000000009 */
[----:B------:R-:W-:-:S04]  /*0370*/  FFMA R9, R6, R9, -0.24999669194221496582 ;  /* 0xbe7fff2206097423 */ /* 0x000fc80000000009 */
[----:B------:R-:W-:-:S04]  /*0380*/  FFMA R9, R6, R9, 0.33333182334899902344 ;  /* 0x3eaaaa7806097423 */ /* 0x000fc80000000009 */
[----:B------:R-:W-:-:S04]  /*0390*/  FFMA R9, R6, R9, -0.5 ;  /* 0xbf00000006097423 */ /* 0x000fc80000000009 */
[----:B------:R-:W-:-:S04]  /*03a0*/  FMUL R9, R6, R9 ;  /* 0x0000000906097220 */ /* 0x000fc80000400000 */
[----:B------:R-:W-:-:S04]  /*03b0*/  FFMA R9, R6, R9, R6 ;  /* 0x0000000906097223 */ /* 0x000fc80000000006 */
[----:B------:R-:W-:Y:S01]  /*03c0*/  FFMA R4, R4, 0.69314718246459960938, R9 ;  /* 0x3f31721804047823 */ /* 0x000fe20000000009 */
[C---:B------:R-:W-:Y:S01]  /*03d0*/  @P0 FFMA R4, R0.reuse, R7, +INF ;  /* 0x7f80000000040423 */ /* 0x040fe20000000007 */
[----:B------:R-:W-:-:S04]  /*03e0*/  FSETP.NEU.AND P0, PT, R0, RZ, PT ;  /* 0x000000ff0000720b */ /* 0x000fc80003f0d000 */
[----:B------:R-:W-:-:S05]  /*03f0*/  FSEL R5, R4, -INF , P0 ;  /* 0xff80000004057808 */ /* 0x000fca0000000000 */
[----:B------:R-:W-:Y:S01]  /*0400*/  STG.E desc[UR4][R2.64], R5 ;  /* 0x0000000502007986 */ /* 0x000fe2000c101904 */
[----:B------:R-:W-:Y:S05]  /*0410*/  EXIT ;  /* 0x000000000000794d */ /* 0x000fea0003800000 */
.L_x_0:
[----:B------:R-:W-:-:S00]  /*0420*/  BRA `(.L_x_0) ;  /* 0xfffffffc00fc7947 */ /* 0x000fc0000383ffff */
[----:B------:R-:W-:-:S00]  /*0430*/  NOP ;  /* 0x0000000000007918 */ /* 0x000fc00000000000 */
        /* <DEDUP_REMOVED lines=12> */
.L_x_16:


//--------------------- .text._Z24nppiLn_16s_C1RSfs_kernelPKsiPsiiii --------------------------
	.section	.text._Z24nppiLn_16s_C1RSfs_kernelPKsiPsiiii,"ax",@progbits
	.align	128
        .global         _Z24nppiLn_16s_C1RSfs_kernelPKsiPsiiii
        .type           _Z24nppiLn_16s_C1RSfs_kernelPKsiPsiiii,@function
        .size           _Z24nppiLn_16s_C1RSfs_kernelPKsiPsiiii,(.L_x_17 - _Z24nppiLn_16s_C1RSfs_kernelPKsiPsiiii)
        .other          _Z24nppiLn_16s_C1RSfs_kernelPKsiPsiiii,@"STO_CUDA_ENTRY STV_DEFAULT"
_Z24nppiLn_16s_C1RSfs_kernelPKsiPsiiii:
.text._Z24nppiLn_16s_C1RSfs_kernelPKsiPsiiii:
        /* <DEDUP_REMOVED lines=18> */
[----:B------:R-:W0:Y:S04]  /*0120*/  LDCU UR4, c[0x0][0x398] ;  /* 0x00007300ff0477ac */ /* 0x000e280008000800 */
[----:B-1----:R-:W-:-:S04]  /*0130*/  IADD3 R4, P0, PT, R2, UR8, RZ ;  /* 0x0000000802047c10 */ /* 0x002fc8000ff1e0ff */
[----:B------:R-:W-:Y:S01]  /*0140*/  LEA.HI.X.SX32 R5, R2, UR9, 0x1, P0 ;  /* 0x0000000902057c11 */ /* 0x000fe200080f0eff */
[----:B------:R-:W1:Y:S02]  /*0150*/  LDCU.64 UR8, c[0x0][0x390] ;  /* 0x00007200ff0877ac */ /* 0x000e640008000a00 */
[----:B------:R-:W-:-:S06]  /*0160*/  IMAD.WIDE R4, R7, 0x2, R4 ;  /* 0x0000000207047825 */ /* 0x000fcc00078e0204 */
[----:B--2---:R-:W2:Y:S01]  /*0170*/  LDG.E.U16 R4, desc[UR6][R4.64] ;  /* 0x0000000604047981 */ /* 0x004ea2000c1e1500 */
[----:B0-----:R-:W-:-:S05]  /*0180*/  IMAD R0, R0, UR4, RZ ;  /* 0x0000000400007c24 */ /* 0x001fca000f8e02ff */
[----:B-1----:R-:W-:Y:S02]  /*0190*/  IADD3 R2, P1, PT, R0, UR8, RZ ;  /* 0x0000000800027c10 */ /* 0x002fe4000ff3e0ff */
[----:B--2---:R-:W-:-:S04]  /*01a0*/  PRMT R3, R4, 0x9910, RZ ;  /* 0x0000991004037816 */ /* 0x004fc800000000ff */
[----:B------:R-:W-:Y:S02]  /*01b0*/  ISETP.GT.AND P0, PT, R3, RZ, PT ;  /* 0x000000ff0300720c */ /* 0x000fe40003f04270 */
[----:B------:R-:W-:-:S03]  /*01c0*/  LEA.HI.X.SX32 R3, R0, UR9, 0x1, P1 ;  /* 0x0000000900037c11 */ /* 0x000fc600088f0eff */
[----:B------:R-:W-:-:S08]  /*01d0*/  IMAD.WIDE R2, R7, 0x2, R2 ;  /* 0x0000000207027825 */ /* 0x000fd000078e0202 */
[----:B------:R0:W-:Y:S01]  /*01e0*/  @!P0 STG.E.U16 desc[UR6][R2.64], RZ ;  /* 0x000000ff02008986 */ /* 0x0001e2000c101506 */
[----:B------:R-:W-:Y:S05]  /*01f0*/  @!P0 EXIT ;  /* 0x000000000000894d */ /* 0x000fea0003800000 */
[----:B------:R-:W1:Y:S01]  /*0200*/  I2F.U16 R4, R4 ;  /* 0x0000000400047306 */ /* 0x000e620000101000 */
[----:B------:R-:W-:Y:S01]  /*0210*/  HFMA2 R7, -RZ, RZ, 1.5048828125, 33.21875 ;  /* 0x3e055027ff077431 */ /* 0x000fe200000001ff */
[----:B------:R-:W2:Y:S01]  /*0220*/  LDCU UR4, c[0x0][0x3a4] ;  /* 0x00007480ff0477ac */ /* 0x000ea20008000800 */
[----:B------:R-:W-:Y:S01]  /*0230*/  MOV R9, 0x7f800000 ;  /* 0x7f80000000097802 */ /* 0x000fe20000000f00 */
[----:B------:R-:W-:Y:S01]  /*0240*/  UMOV UR5, 0x1 ;  /* 0x0000000100057882 */ /* 0x000fe20000000000 */
[C---:B-1----:R-:W-:Y:S02]  /*0250*/  IADD3 R0, PT, PT, R4.reuse, -0x3f2aaaab, RZ ;  /* 0xc0d5555504007810 */ /* 0x042fe40007ffe0ff */
[----:B------:R-:W-:Y:S02]  /*0260*/  ISETP.GT.U32.AND P0, PT, R4, 0x7f7fffff, PT ;  /* 0x7f7fffff0400780c */ /* 0x000fe40003f04070 */
[----:B------:R-:W-:Y:S01]  /*0270*/  LOP3.LUT R5, R0, 0xff800000, RZ, 0xc0, !PT ;  /* 0xff80000000057812 */ /* 0x000fe200078ec0ff */
[----:B--2---:R-:W-:-:S03]  /*0280*/  USHF.L.U32 UR4, UR5, UR4, URZ ;  /* 0x0000000405047299 */ /* 0x004fc600080006ff */
[----:B------:R-:W-:-:S05]  /*0290*/  IADD3 R0, PT, PT, R4, -R5, RZ ;  /* 0x8000000504007210 */ /* 0x000fca0007ffe0ff */
[----:B------:R-:W-:Y:S01]  /*02a0*/  FADD R6, R0, -1 ;  /* 0xbf80000000067421 */ /* 0x000fe20000000000 */
[----:B------:R-:W-:Y:S02]  /*02b0*/  I2FP.F32.S32 R0, R5 ;  /* 0x0000000500007245 */ /* 0x000fe40000201400 */
[----:B------:R-:W-:Y:S01]  /*02c0*/  I2FP.F32.S32 R5, UR4 ;  /* 0x0000000400057c45 */ /* 0x000fe20008201400 */
[----:B------:R-:W-:Y:S02]  /*02d0*/  FFMA R7, R6, -R7, 0.14084610342979431152 ;  /* 0x3e1039f606077423 */ /* 0x000fe40000000807 */
[----:B------:R-:W-:Y:S02]  /*02e0*/  FFMA R0, R0, 1.1920928955078125e-07, RZ ;  /* 0x3400000000007823 */ /* 0x000fe400000000ff */
        /* <DEDUP_REMOVED lines=10> */
[----:B------:R-:W-:-:S04]  /*0390*/  @P0 FFMA R0, R4, R9, +INF ;  /* 0x7f80000004000423 */ /* 0x000fc80000000009 */
[----:B------:R-:W-:-:S06]  /*03a0*/  FFMA R0, R0, R5, 0.5 ;  /* 0x3f00000000007423 */ /* 0x000fcc0000000005 */
[----:B------:R-:W1:Y:S02]  /*03b0*/  F2I.TRUNC.NTZ R0, R0 ;  /* 0x0000000000007305 */ /* 0x000e64000020f100 */
[----:B-1----:R-:W-:-:S04]  /*03c0*/  VIMNMX R4, PT, PT, R0, 0x7fff, PT ;  /* 0x00007fff00047848 */ /* 0x002fc80003fe0100 */
[----:B------:R-:W-:-:S05]  /*03d0*/  VIMNMX R5, PT, PT, R4, -0x8000, !PT ;  /* 0xffff800004057848 */ /* 0x000fca0007fe0100 */
[----:B------:R-:W-:Y:S01]  /*03e0*/  STG.E.U16 desc[UR6][R2.64], R5 ;  /* 0x0000000502007986 */ /* 0x000fe2000c101506 */
[----:B------:R-:W-:Y:S05]  /*03f0*/  EXIT ;  /* 0x000000000000794d */ /* 0x000fea0003800000 */
.L_x_1:
        /* <DEDUP_REMOVED lines=16> */
.L_x_17:


//--------------------- .text._Z24nppiLn_16u_C1RSfs_kernelPKtiPtiiii --------------------------
	.section	.text._Z24nppiLn_16u_C1RSfs_kernelPKtiPtiiii,"ax",@progbits
	.align	128
        .global         _Z24nppiLn_16u_C1RSfs_kernelPKtiPtiiii
        .type           _Z24nppiLn_16u_C1RSfs_kernelPKtiPtiiii,@function
        .size           _Z24nppiLn_16u_C1RSfs_kernelPKtiPtiiii,(.L_x_18 - _Z24nppiLn_16u_C1RSfs_kernelPKtiPtiiii)
        .other          _Z24nppiLn_16u_C1RSfs_kernelPKtiPtiiii,@"STO_CUDA_ENTRY STV_DEFAULT"
_Z24nppiLn_16u_C1RSfs_kernelPKtiPtiiii:
.text._Z24nppiLn_16u_C1RSfs_kernelPKtiPtiiii:
        /* <DEDUP_REMOVED lines=25> */
[----:B-1----:R-:W-:-:S04]  /*0190*/  IADD3 R2, P1, PT, R0, UR8, RZ ;  /* 0x0000000800027c10 */ /* 0x002fc8000ff3e0ff */
[----:B------:R-:W-:-:S03]  /*01a0*/  LEA.HI.X.SX32 R3, R0, UR9, 0x1, P1 ;  /* 0x0000000900037c11 */ /* 0x000fc600088f0eff */
[----:B------:R-:W-:Y:S01]  /*01b0*/  IMAD.WIDE R2, R7, 0x2, R2 ;  /* 0x0000000207027825 */ /* 0x000fe200078e0202 */
[----:B--2---:R-:W-:-:S13]  /*01c0*/  ISETP.NE.AND P0, PT, R4, RZ, PT ;  /* 0x000000ff0400720c */ /* 0x004fda0003f05270 */
        /* <DEDUP_REMOVED lines=30> */
[----:B-1----:R-:W-:-:S05]  /*03b0*/  VIMNMX.RELU R5, PT, PT, R0, 0xffff, PT ;  /* 0x0000ffff00057848 */ /* 0x002fca0003fe1100 */
[----:B------:R-:W-:Y:S01]  /*03c0*/  STG.E.U16 desc[UR6][R2.64], R5 ;  /* 0x0000000502007986 */ /* 0x000fe2000c101506 */
[----:B------:R-:W-:Y:S05]  /*03d0*/  EXIT ;  /* 0x000000000000794d */ /* 0x000fea0003800000 */
.L_x_2:
        /* <DEDUP_REMOVED lines=10> */
.L_x_18:


//--------------------- .text._Z23nppiLn_8u_C1RSfs_kernelPKhiPhiiii --------------------------
	.section	.text._Z23nppiLn_8u_C1RSfs_kernelPKhiPhiiii,"ax",@progbits
	.align	128
        .global         _Z23nppiLn_8u_C1RSfs_kernelPKhiPhiiii
        .type           _Z23nppiLn_8u_C1RSfs_kernelPKhiPhiiii,@function
        .size           _Z23nppiLn_8u_C1RSfs_kernelPKhiPhiiii,(.L_x_19 - _Z23nppiLn_8u_C1RSfs_kernelPKhiPhiiii)
        .other          _Z23nppiLn_8u_C1RSfs_kernelPKhiPhiiii,@"STO_CUDA_ENTRY STV_DEFAULT"
_Z23nppiLn_8u_C1RSfs_kernelPKhiPhiiii:
.text._Z23nppiLn_8u_C1RSfs_kernelPKhiPhiiii:
        /* <DEDUP_REMOVED lines=15> */
[--C-:B------:R-:W-:Y:S01]  /*00f0*/  SHF.R.S32.HI R6, RZ, 0x1f, R2.reuse ;  /* 0x0000001fff067819 */ /* 0x100fe20000011402 */
[----:B------:R-:W1:Y:S01]  /*0100*/  LDCU.64 UR8, c[0x0][0x380] ;  /* 0x00007000ff0877ac */ /* 0x000e620008000a00 */
[----:B------:R-:W2:Y:S01]  /*0110*/  LDCU.64 UR4, c[0x0][0x358] ;  /* 0x00006b00ff0477ac */ /* 0x000ea20008000a00 */
[----:B0-----:R-:W-:Y:S01]  /*0120*/  IMAD R5, R0, UR6, RZ ;  /* 0x0000000600057c24 */ /* 0x001fe2000f8e02ff */
[----:B------:R-:W0:Y:S04]  /*0130*/  LDCU UR6, c[0x0][0x398] ;  /* 0x00007300ff0677ac */ /* 0x000e280008000800 */
[----:B------:R-:W-:Y:S02]  /*0140*/  SHF.R.S32.HI R3, RZ, 0x1f, R5 ;  /* 0x0000001fff037819 */ /* 0x000fe40000011405 */
[----:B-1----:R-:W-:-:S04]  /*0150*/  IADD3 R4, P0, P1, R5, UR8, R2 ;  /* 0x0000000805047c10 */ /* 0x002fc8000f91e002 */
[----:B------:R-:W-:Y:S01]  /*0160*/  IADD3.X R5, PT, PT, R3, UR9, R6, P0, P1 ;  /* 0x0000000903057c10 */ /* 0x000fe200087e2406 */
[----:B------:R-:W1:Y:S05]  /*0170*/  LDCU.64 UR8, c[0x0][0x390] ;  /* 0x00007200ff0877ac */ /* 0x000e6a0008000a00 */
[----:B--2---:R-:W2:Y:S01]  /*0180*/  LDG.E.U8 R5, desc[UR4][R4.64] ;  /* 0x0000000404057981 */ /* 0x004ea2000c1e1100 */
[----:B0-----:R-:W-:-:S05]  /*0190*/  IMAD R3, R0, UR6, RZ ;  /* 0x0000000600037c24 */ /* 0x001fca000f8e02ff */
[----:B-1----:R-:W-:Y:S02]  /*01a0*/  IADD3 R2, P1, P2, R3, UR8, R2 ;  /* 0x0000000803027c10 */ /* 0x002fe4000fa3e002 */
[----:B------:R-:W-:-:S04]  /*01b0*/  SHF.R.S32.HI R3, RZ, 0x1f, R3 ;  /* 0x0000001fff037819 */ /* 0x000fc80000011403 */
[----:B------:R-:W-:Y:S02]  /*01c0*/  IADD3.X R3, PT, PT, R3, UR9, R6, P1, P2 ;  /* 0x0000000903037c10 */ /* 0x000fe40008fe4406 */
[----:B--2---:R-:W-:-:S13]  /*01d0*/  ISETP.NE.AND P0, PT, R5, RZ, PT ;  /* 0x000000ff0500720c */ /* 0x004fda0003f05270 */
[----:B------:R0:W-:Y:S01]  /*01e0*/  @!P0 STG.E.U8 desc[UR4][R2.64], RZ ;  /* 0x000000ff02008986 */ /* 0x0001e2000c101104 */
[----:B------:R-:W-:Y:S05]  /*01f0*/  @!P0 EXIT ;  /* 0x000000000000894d */ /* 0x000fea0003800000 */
[----:B------:R-:W1:Y:S01]  /*0200*/  LDC R4, c[0x0][0x3a4] ;  /* 0x0000e900ff047b82 */ /* 0x000e620000000800 */
[----:B------:R-:W-:Y:S01]  /*0210*/  BSSY.RECONVERGENT B0, `(.L_x_3) ;  /* 0x000004e000007945 */ /* 0x000fe20003800200 */
[----:B-1----:R-:W-:-:S13]  /*0220*/  ISETP.GT.AND P0, PT, R4, 0x1, PT ;  /* 0x000000010400780c */ /* 0x002fda0003f04270 */
[----:B------:R-:W-:Y:S05]  /*0230*/  @P0 BRA `(.L_x_4) ;  /* 0x0000000000840947 */ /* 0x000fea0003800000 */
[----:B------:R-:W-:-:S05]  /*0240*/  VIMNMX.U32 R0, PT, PT, R4, 0x2, PT ;  /* 0x0000000204007848 */ /* 0x000fca0003fe0000 */
[----:B------:R-:W-:-:S04]  /*0250*/  IMAD.SHL.U32 R0, R0, 0x4, RZ ;  /* 0x0000000400007824 */ /* 0x000fc800078e00ff */
[----:B------:R-:W1:Y:S02]  /*0260*/  LDC R6, c[0x2][R0] ;  /* 0x0080000000067b82 */ /* 0x000e640000000800 */
[----:B-1----:R-:W-:-:S04]  /*0270*/  SHF.R.S32.HI R7, RZ, 0x1f, R6 ;  /* 0x0000001fff077819 */ /* 0x002fc80000011406 */
.L_x_8:
[----:B------:R-:W-:Y:S05]  /*0280*/  BRX R6 -0x290                                           (*"BRANCH_TARGETS .L_x_9,.L_x_10,.L_x_11"*) ;  /* 0xfffffffc065c7949 */ /* 0x000fea000383ffff */
.L_x_9:
[----:B------:R-:W-:Y:S01]  /*0290*/  ISETP.NE.AND P0, PT, R5, 0x1, PT ;  /* 0x000000010500780c */ /* 0x000fe20003f05270 */
[----:B------:R-:W-:-:S12]  /*02a0*/  IMAD.MOV.U32 R0, RZ, RZ, RZ ;  /* 0x000000ffff007224 */ /* 0x000fd800078e00ff */
[----:B------:R-:W-:Y:S05]  /*02b0*/  @!P0 BRA `(.L_x_5) ;  /* 0x00000004000c8947 */ /* 0x000fea0003800000 */
[----:B------:R-:W-:-:S13]  /*02c0*/  ISETP.NE.AND P0, PT, R5, 0x2, PT ;  /* 0x000000020500780c */ /* 0x000fda0003f05270 */
[----:B------:R-:W-:Y:S05]  /*02d0*/  @!P0 BRA `(.L_x_6) ;  /* 0x0000000000308947 */ /* 0x000fea0003800000 */
[----:B------:R-:W-:Y:S01]  /*02e0*/  ISETP.GE.U32.AND P0, PT, R5, 0x8, PT ;  /* 0x000000080500780c */ /* 0x000fe20003f06070 */
[----:B------:R-:W-:-:S12]  /*02f0*/  IMAD.MOV.U32 R0, RZ, RZ, 0x1 ;  /* 0x00000001ff007424 */ /* 0x000fd800078e00ff */
[----:B------:R-:W-:Y:S05]  /*0300*/  @!P0 BRA `(.L_x_5) ;  /* 0x0000000000f88947 */ /* 0x000fea0003800000 */
[----:B------:R-:W-:Y:S01]  /*0310*/  ISETP.GE.U32.AND P0, PT, R5, 0x15, PT ;  /* 0x000000150500780c */ /* 0x000fe20003f06070 */
[----:B------:R-:W-:-:S12]  /*0320*/  IMAD.MOV.U32 R0, RZ, RZ, 0x2 ;  /* 0x00000002ff007424 */ /* 0x000fd800078e00ff */
[----:B------:R-:W-:Y:S05]  /*0330*/  @!P0 BRA `(.L_x_5) ;  /* 0x0000000000ec8947 */ /* 0x000fea0003800000 */
[----:B------:R-:W-:Y:S01]  /*0340*/  IMAD.MOV.U32 R0, RZ, RZ, 0x4 ;  /* 0x00000004ff007424 */ /* 0x000fe200078e00ff */
[C---:B------:R-:W-:Y:S02]  /*0350*/  ISETP.GE.U32.AND P1, PT, R5.reuse, 0x95, PT ;  /* 0x000000950500780c */ /* 0x040fe40003f26070 */
[----:B------:R-:W-:Y:S02]  /*0360*/  ISETP.GE.U32.AND P0, PT, R5, 0x37, PT ;  /* 0x000000370500780c */ /* 0x000fe40003f06070 */
[----:B------:R-:W-:-:S04]  /*0370*/  SEL R0, R0, 0x5, !P1 ;  /* 0x0000000500007807 */ /* 0x000fc80004800000 */
[----:B------:R-:W-:Y:S01]  /*0380*/  SEL R0, R0, 0x3, P0 ;  /* 0x0000000300007807 */ /* 0x000fe20000000000 */
[----:B------:R-:W-:Y:S06]  /*0390*/  BRA `(.L_x_5) ;  /* 0x0000000000d47947 */ /* 0x000fec0003800000 */
.L_x_6:
[----:B------:R-:W-:Y:S01]  /*03a0*/  IMAD.MOV.U32 R0, RZ, RZ, 0x1 ;  /* 0x00000001ff007424 */ /* 0x000fe200078e00ff */
[----:B------:R-:W-:Y:S06]  /*03b0*/  BRA `(.L_x_5) ;  /* 0x0000000000cc7947 */ /* 0x000fec0003800000 */
.L_x_10:
[----:B------:R-:W-:Y:S01]  /*03c0*/  ISETP.GE.U32.AND P0, PT, R5, 0x3, PT ;  /* 0x000000030500780c */ /* 0x000fe20003f06070 */
[----:B------:R-:W-:-:S12]  /*03d0*/  IMAD.MOV.U32 R0, RZ, RZ, RZ ;  /* 0x000000ffff007224 */ /* 0x000fd800078e00ff */
[----:B------:R-:W-:Y:S05]  /*03e0*/  @!P0 BRA `(.L_x_5) ;  /* 0x0000000000c08947 */ /* 0x000fea0003800000 */
[----:B------:R-:W-:Y:S01]  /*03f0*/  IMAD.MOV.U32 R0, RZ, RZ, 0x2 ;  /* 0x00000002ff007424 */ /* 0x000fe200078e00ff */
[C---:B------:R-:W-:Y:S02]  /*0400*/  ISETP.GE.U32.AND P1, PT, R5.reuse, 0x95, PT ;  /* 0x000000950500780c */ /* 0x040fe40003f26070 */
[----:B------:R-:W-:Y:S02]  /*0410*/  ISETP.GE.U32.AND P0, PT, R5, 0x15, PT ;  /* 0x000000150500780c */ /* 0x000fe40003f06070 */
[----:B------:R-:W-:-:S04]  /*0420*/  SEL R0, R0, 0x3, !P1 ;  /* 0x0000000300007807 */ /* 0x000fc80004800000 */
[----:B------:R-:W-:Y:S01]  /*0430*/  SEL R0, R0, 0x1, P0 ;  /* 0x0000000100007807 */ /* 0x000fe20000000000 */
[----:B------:R-:W-:Y:S06]  /*0440*/  BRA `(.L_x_5) ;  /* 0x0000000000a87947 */ /* 0x000fec0003800000 */
.L_x_4:
[----:B------:R-:W-:-:S05]  /*0450*/  IMAD.MOV.U32 R7, RZ, RZ, 0x2 ;  /* 0x00000002ff077424 */ /* 0x000fca00078e00ff */
[----:B------:R-:W-:-:S05]  /*0460*/  VIADDMNMX.U32 R0, R4, 0xfffffffe, R7, PT ;  /* 0xfffffffe04007846 */ /* 0x000fca0003800007 */
[----:B------:R-:W-:-:S04]  /*0470*/  IMAD.SHL.U32 R0, R0, 0x4, RZ ;  /* 0x0000000400007824 */ /* 0x000fc800078e00ff */
[----:B------:R-:W1:Y:S02]  /*0480*/  LDC R6, c[0x2][R0+0xc] ;  /* 0x0080030000067b82 */ /* 0x000e640000000800 */
[----:B-1----:R-:W-:-:S04]  /*0490*/  SHF.R.S32.HI R7, RZ, 0x1f, R6 ;  /* 0x0000001fff077819 */ /* 0x002fc80000011406 */
.L_x_12:
[----:B------:R-:W-:Y:S05]  /*04a0*/  BRX R6 -0x4b0                                           (*"BRANCH_TARGETS .L_x_13,.L_x_14,.L_x_11"*) ;  /* 0xfffffff806d47949 */ /* 0x000fea000383ffff */
.L_x_14:
[----:B------:R-:W-:-:S04]  /*04b0*/  ISETP.GT.U32.AND P0, PT, R5, 0x36, PT ;  /* 0x000000360500780c */ /* 0x000fc80003f04070 */
[----:B------:R-:W-:Y:S01]  /*04c0*/  SEL R0, RZ, 0x1, !P0 ;  /* 0x00000001ff007807 */ /* 0x000fe20004000000 */
[----:B------:R-:W-:Y:S08]  /*04d0*/  BRA `(.L_x_5) ;  /* 0x0000000000847947 */ /* 0x000ff00003800000 */
.L_x_11:
[----:B------:R-:W1:Y:S01]  /*04e0*/  I2F.U16 R5, R5 ;  /* 0x0000000500057306 */ /* 0x000e620000101000 */
[----:B------:R-:W-:Y:S02]  /*04f0*/  IMAD.MOV.U32 R7, RZ, RZ, 0x3e055027 ;  /* 0x3e055027ff077424 */ /* 0x000fe400078e00ff */
[----:B------:R-:W-:-:S05]  /*0500*/  IMAD.MOV.U32 R9, RZ, RZ, 0x1 ;  /* 0x00000001ff097424 */ /* 0x000fca00078e00ff */
[----:B------:R-:W-:Y:S01]  /*0510*/  SHF.L.U32 R4, R9, R4, RZ ;  /* 0x0000000409047219 */ /* 0x000fe200000006ff */
[C---:B-1----:R-:W-:Y:S01]  /*0520*/  VIADD R0, R5.reuse, 0xc0d55555 ;  /* 0xc0d5555505007836 */ /* 0x042fe20000000000 */
[----:B------:R-:W-:-:S04]  /*0530*/  ISETP.GT.U32.AND P0, PT, R5, 0x7f7fffff, PT ;  /* 0x7f7fffff0500780c */ /* 0x000fc80003f04070 */
[----:B------:R-:W-:-:S05]  /*0540*/  LOP3.LUT R0, R0, 0xff800000, RZ, 0xc0, !PT ;  /* 0xff80000000007812 */ /* 0x000fca00078ec0ff */
[----:B------:R-:W-:Y:S01]  /*0550*/  IMAD.IADD R6, R5, 0x1, -R0 ;  /* 0x0000000105067824 */ /* 0x000fe200078e0a00 */
[----:B------:R-:W-:-:S03]  /*0560*/  I2FP.F32.S32 R0, R0 ;  /* 0x0000000000007245 */ /* 0x000fc60000201400 */
[----:B------:R-:W-:Y:S02]  /*0570*/  FADD R6, R6, -1 ;  /* 0xbf80000006067421 */ /* 0x000fe40000000000 */
[----:B------:R-:W-:Y:S02]  /*0580*/  FFMA R0, R0, 1.1920928955078125e-07, RZ ;  /* 0x3400000000007823 */ /* 0x000fe400000000ff */
[----:B------:R-:W-:-:S04]  /*0590*/  FFMA R7, R6, -R7, 0.14084610342979431152 ;  /* 0x3e1039f606077423 */ /* 0x000fc80000000807 */
        /* <DEDUP_REMOVED lines=8> */
[----:B------:R-:W-:Y:S01]  /*0620*/  FFMA R7, R6, R7, R6 ;  /* 0x0000000706077223 */ /* 0x000fe20000000006 */
[----:B------:R-:W-:-:S03]  /*0630*/  IMAD.MOV.U32 R6, RZ, RZ, 0x7f800000 ;  /* 0x7f800000ff067424 */ /* 0x000fc600078e00ff */
[----:B------:R-:W-:Y:S01]  /*0640*/  FFMA R0, R0, 0.69314718246459960938, R7 ;  /* 0x3f31721800007823 */ /* 0x000fe20000000007 */
[----:B------:R-:W-:Y:S01]  /*0650*/  I2FP.F32.S32 R7, R4 ;  /* 0x0000000400077245 */ /* 0x000fe20000201400 */
[----:B------:R-:W-:-:S04]  /*0660*/  @P0 FFMA R0, R5, R6, +INF ;  /* 0x7f80000005000423 */ /* 0x000fc80000000006 */
[----:B------:R-:W-:-:S06]  /*0670*/  FFMA R0, R0, R7, 0.5 ;  /* 0x3f00000000007423 */ /* 0x000fcc0000000007 */
[----:B------:R-:W1:Y:S01]  /*0680*/  F2I.TRUNC.NTZ R0, R0 ;  /* 0x0000000000007305 */ /* 0x000e62000020f100 */
[----:B------:R-:W-:Y:S05]  /*0690*/  BRA `(.L_x_5) ;  /* 0x0000000000147947 */ /* 0x000fea0003800000 */
.L_x_13:
[----:B------:R-:W-:Y:S01]  /*06a0*/  IMAD.MOV.U32 R0, RZ, RZ, 0x1 ;  /* 0x00000001ff007424 */ /* 0x000fe200078e00ff */
[C---:B------:R-:W-:Y:S02]  /*06b0*/  ISETP.GE.U32.AND P1, PT, R5.reuse, 0x95, PT ;  /* 0x000000950500780c */ /* 0x040fe40003f26070 */
[----:B------:R-:W-:Y:S02]  /*06c0*/  ISETP.GE.U32.AND P0, PT, R5, 0x8, PT ;  /* 0x000000080500780c */ /* 0x000fe40003f06070 */
[----:B------:R-:W-:-:S04]  /*06d0*/  SEL R0, R0, 0x2, !P1 ;  /* 0x0000000200007807 */ /* 0x000fc80004800000 */
[----:B------:R-:W-:-:S07]  /*06e0*/  SEL R0, R0, RZ, P0 ;  /* 0x000000ff00007207 */ /* 0x000fce0000000000 */
.L_x_5:
[----:B------:R-:W-:Y:S05]  /*06f0*/  BSYNC.RECONVERGENT B0 ;  /* 0x0000000000007941 */ /* 0x000fea0003800200 */
.L_x_3:
[----:B-1----:R-:W-:-:S05]  /*0700*/  VIMNMX.RELU R5, PT, PT, R0, 0xff, PT ;  /* 0x000000ff00057848 */ /* 0x002fca0003fe1100 */
[----:B------:R-:W-:Y:S01]  /*0710*/  STG.E.U8 desc[UR4][R2.64], R5 ;  /* 0x0000000502007986 */ /* 0x000fe2000c101104 */
[----:B------:R-:W-:Y:S05]  /*0720*/  EXIT ;  /* 0x000000000000794d */ /* 0x000fea0003800000 */
.L_x_7:
        /* <DEDUP_REMOVED lines=13> */
.L_x_19:


//--------------------- .nv.shared.reserved.0     --------------------------
	.section	.nv.shared.reserved.0,"aw",@nobits
	.weak		__nv_reservedSMEM_offset_0_alias
	.size		__nv_reservedSMEM_offset_0_alias, 0, 64
	.other		__nv_reservedSMEM_offset_0_alias,@"STO_CUDA_RESERVED_SHARED STV_DEFAULT"
__nv_reservedSMEM_offset_0_alias:
	.zero		0
	.zero		64


//--------------------- .nv.constant0._Z21nppiLn_32f_C1R_kernelPKfiPfiii --------------------------
	.section	.nv.constant0._Z21nppiLn_32f_C1R_kernelPKfiPfiii,"a",@progbits
	.sectionflags	@""
	.align	4
.nv.constant0._Z21nppiLn_32f_C1R_kernelPKfiPfiii:
	.zero		932


//--------------------- .nv.constant0._Z24nppiLn_16s_C1RSfs_kernelPKsiPsiiii --------------------------
	.section	.nv.constant0._Z24nppiLn_16s_C1RSfs_kernelPKsiPsiiii,"a",@progbits
	.sectionflags	@""
	.align	4
.nv.constant0._Z24nppiLn_16s_C1RSfs_kernelPKsiPsiiii:
	.zero		936


//--------------------- .nv.constant0._Z24nppiLn_16u_C1RSfs_kernelPKtiPtiiii --------------------------
	.section	.nv.constant0._Z24nppiLn_16u_C1RSfs_kernelPKtiPtiiii,"a",@progbits
	.sectionflags	@""
	.align	4
.nv.constant0._Z24nppiLn_16u_C1RSfs_kernelPKtiPtiiii:
	.zero		936


//--------------------- .nv.constant0._Z23nppiLn_8u_C1RSfs_kernelPKhiPhiiii --------------------------
	.section	.nv.constant0._Z23nppiLn_8u_C1RSfs_kernelPKhiPhiiii,"a",@progbits
	.sectionflags	@""
	.align	4
.nv.constant0._Z23nppiLn_8u_C1RSfs_kernelPKhiPhiiii:
	.zero		936


//--------------------- SYMBOLS --------------------------

	.type		.nv.reservedSmem.offset0,@object
	.size		.nv.reservedSmem.offset0,0x4
